	.target	sm_90a

	.elftype	@"ET_EXEC"


//--------------------- .note.nv.tkinfo           --------------------------
	.section	.note.nv.tkinfo,"",@"SHT_NOTE"
	.sectionflags	@"SHF_NOTE_NV_TKINFO"
	.tkinfo
        /*0018*/ 	.word	0x00000002
        /*0030*/ 	.string	""
        /*0030*/ 	.string	"ptxas"
        /*0030*/ 	.string	"Cuda compilation tools, release 13.0, V13.0.88"
        /*0030*/ 	.string	"Build cuda_13.0.r13.0/compiler.36424714_0"
        /*0030*/ 	.string	"-arch sm_90a -m 64 "



//--------------------- .note.nv.cuinfo           --------------------------
	.section	.note.nv.cuinfo,"",@"SHT_NOTE"
	.sectionflags	@"SHF_NOTE_NV_CUINFO"
        /*0018*/ 	.short	0x0002
        /*001a*/ 	.short	0x005a
        /*001c*/ 	.short	0x0082
	.zero		2


//--------------------- .nv.info                  --------------------------
	.section	.nv.info,"",@"SHT_CUDA_INFO"
	.align	4


	//----- nvinfo : EIATTR_REGCOUNT
	.align		4
        /*0000*/ 	.byte	0x04, 0x2f
        /*0002*/ 	.short	(.L_12 - .L_11)
	.align		4
.L_11:
        /*0004*/ 	.word	index@(_ZN7cutlass13device_kernelINS_4gemm6kernel13GemmUniversalIN4cute5tupleIJiiiiEEENS1_10collective13CollectiveMmaINS1_37MainloopSm90TmaGmmaWarpSpecializedFP8ILi14ENS5_IJNS4_1CILi2EEESB_NSA_ILi1EEEEEENS1_35KernelTmaWarpSpecializedCooperativeEEENS5_IJNSA_ILi128EEESG_NSA_ILi64EEEEEENS_12float_e5m2_tENS5_IJlSC_lEEESJ_SK_NS4_8TiledMMAINS4_8MMA_AtomIJNS4_4SM904GMMA31MMA_64x128x32_F32E5M2E5M2_SS_TNILNSO_7ScaleInE1ELSQ_1EEEEEENS4_6LayoutINS5_IJSB_SC_SC_EEENS5_IJSC_NSA_ILi0EEESV_EEEEENS5_IJNS4_10UnderscoreESY_SY_EEEEENS4_23SM90_TMA_LOAD_MULTICASTENS4_14ComposedLayoutINS4_7SwizzleILi2ELi4ELi3EEENS4_18smem_ptr_flag_bitsILi8EEENST_INS5_IJNSA_ILi8EEESH_EEENS5_IJSH_SC_EEEEEEEvNS4_8identityES11_S1B_vS1C_EENS_8epilogue10collective6detail29Sm90TmaWarpSpecializedAdapterINS1F_15DefaultEpilogueISJ_SK_SK_NS1E_6thread17LinearCombinationISJ_Li1EffLNS1J_9ScaleType4KindE0ELNS_15FloatRoundStyleE2ESJ_EENS1_15EpilogueDefaultEEEEEvvEEEEvNT_6ParamsE)
        /*0008*/ 	.word	0x000000a8


	//----- nvinfo : EIATTR_FRAME_SIZE
	.align		4
.L_12:
        /*000c*/ 	.byte	0x04, 0x11
        /*000e*/ 	.short	(.L_14 - .L_13)
	.align		4
.L_13:
        /*0010*/ 	.word	index@(_ZN7cutlass13device_kernelINS_4gemm6kernel13GemmUniversalIN4cute5tupleIJiiiiEEENS1_10collective13CollectiveMmaINS1_37MainloopSm90TmaGmmaWarpSpecializedFP8ILi14ENS5_IJNS4_1CILi2EEESB_NSA_ILi1EEEEEENS1_35KernelTmaWarpSpecializedCooperativeEEENS5_IJNSA_ILi128EEESG_NSA_ILi64EEEEEENS_12float_e5m2_tENS5_IJlSC_lEEESJ_SK_NS4_8TiledMMAINS4_8MMA_AtomIJNS4_4SM904GMMA31MMA_64x128x32_F32E5M2E5M2_SS_TNILNSO_7ScaleInE1ELSQ_1EEEEEENS4_6LayoutINS5_IJSB_SC_SC_EEENS5_IJSC_NSA_ILi0EEESV_EEEEENS5_IJNS4_10UnderscoreESY_SY_EEEEENS4_23SM90_TMA_LOAD_MULTICASTENS4_14ComposedLayoutINS4_7SwizzleILi2ELi4ELi3EEENS4_18smem_ptr_flag_bitsILi8EEENST_INS5_IJNSA_ILi8EEESH_EEENS5_IJSH_SC_EEEEEEEvNS4_8identityES11_S1B_vS1C_EENS_8epilogue10collective6detail29Sm90TmaWarpSpecializedAdapterINS1F_15DefaultEpilogueISJ_SK_SK_NS1E_6thread17LinearCombinationISJ_Li1EffLNS1J_9ScaleType4KindE0ELNS_15FloatRoundStyleE2ESJ_EENS1_15EpilogueDefaultEEEEEvvEEEEvNT_6ParamsE)
        /*0014*/ 	.word	0x00000000


	//----- nvinfo : EIATTR_MIN_STACK_SIZE
	.align		4
.L_14:
        /*0018*/ 	.byte	0x04, 0x12
        /*001a*/ 	.short	(.L_16 - .L_15)
	.align		4
.L_15:
        /*001c*/ 	.word	index@(_ZN7cutlass13device_kernelINS_4gemm6kernel13GemmUniversalIN4cute5tupleIJiiiiEEENS1_10collective13CollectiveMmaINS1_37MainloopSm90TmaGmmaWarpSpecializedFP8ILi14ENS5_IJNS4_1CILi2EEESB_NSA_ILi1EEEEEENS1_35KernelTmaWarpSpecializedCooperativeEEENS5_IJNSA_ILi128EEESG_NSA_ILi64EEEEEENS_12float_e5m2_tENS5_IJlSC_lEEESJ_SK_NS4_8TiledMMAINS4_8MMA_AtomIJNS4_4SM904GMMA31MMA_64x128x32_F32E5M2E5M2_SS_TNILNSO_7ScaleInE1ELSQ_1EEEEEENS4_6LayoutINS5_IJSB_SC_SC_EEENS5_IJSC_NSA_ILi0EEESV_EEEEENS5_IJNS4_10UnderscoreESY_SY_EEEEENS4_23SM90_TMA_LOAD_MULTICASTENS4_14ComposedLayoutINS4_7SwizzleILi2ELi4ELi3EEENS4_18smem_ptr_flag_bitsILi8EEENST_INS5_IJNSA_ILi8EEESH_EEENS5_IJSH_SC_EEEEEEEvNS4_8identityES11_S1B_vS1C_EENS_8epilogue10collective6detail29Sm90TmaWarpSpecializedAdapterINS1F_15DefaultEpilogueISJ_SK_SK_NS1E_6thread17LinearCombinationISJ_Li1EffLNS1J_9ScaleType4KindE0ELNS_15FloatRoundStyleE2ESJ_EENS1_15EpilogueDefaultEEEEEvvEEEEvNT_6ParamsE)
        /*0020*/ 	.word	0x00000000
.L_16:


//--------------------- .nv.compat                --------------------------
	.section	.nv.compat,"",@"SHT_CUDA_COMPAT_INFO"
	.align	4
        /*0000*/ 	.byte	0x02, 0x09, 0x01, 0x00, 0x02, 0x02, 0x04, 0x00, 0x02, 0x05, 0x05, 0x00, 0x03, 0x07, 0x01, 0x01
        /*0010*/ 	.byte	0x02, 0x03, 0x01, 0x00, 0x02, 0x06, 0x01, 0x00, 0x04, 0x0b, 0x08, 0x00, 0x00, 0x00, 0x00, 0x00
        /*0020*/ 	.byte	0x00, 0x00, 0x00, 0x00


//--------------------- .nv.info._ZN7cutlass13device_kernelINS_4gemm6kernel13GemmUniversalIN4cute5tupleIJiiiiEEENS1_10collective13CollectiveMmaINS1_37MainloopSm90TmaGmmaWarpSpecializedFP8ILi14ENS5_IJNS4_1CILi2EEESB_NSA_ILi1EEEEEENS1_35KernelTmaWarpSpecializedCooperativeEEENS5_IJNSA_ILi128EEESG_NSA_ILi64EEEEEENS_12float_e5m2_tENS5_IJlSC_lEEESJ_SK_NS4_8TiledMMAINS4_8MMA_AtomIJNS4_4SM904GMMA31MMA_64x128x32_F32E5M2E5M2_SS_TNILNSO_7ScaleInE1ELSQ_1EEEEEENS4_6LayoutINS5_IJSB_SC_SC_EEENS5_IJSC_NSA_ILi0EEESV_EEEEENS5_IJNS4_10UnderscoreESY_SY_EEEEENS4_23SM90_TMA_LOAD_MULTICASTENS4_14ComposedLayoutINS4_7SwizzleILi2ELi4ELi3EEENS4_18smem_ptr_flag_bitsILi8EEENST_INS5_IJNSA_ILi8EEESH_EEENS5_IJSH_SC_EEEEEEEvNS4_8identityES11_S1B_vS1C_EENS_8epilogue10collective6detail29Sm90TmaWarpSpecializedAdapterINS1F_15DefaultEpilogueISJ_SK_SK_NS1E_6thread17LinearCombinationISJ_Li1EffLNS1J_9ScaleType4KindE0ELNS_15FloatRoundStyleE2ESJ_EENS1_15EpilogueDefaultEEEEEvvEEEEvNT_6ParamsE --------------------------
	.section	.nv.info._ZN7cutlass13device_kernelINS_4gemm6kernel13GemmUniversalIN4cute5tupleIJiiiiEEENS1_10collective13CollectiveMmaINS1_37MainloopSm90TmaGmmaWarpSpecializedFP8ILi14ENS5_IJNS4_1CILi2EEESB_NSA_ILi1EEEEEENS1_35KernelTmaWarpSpecializedCooperativeEEENS5_IJNSA_ILi128EEESG_NSA_ILi64EEEEEENS_12float_e5m2_tENS5_IJlSC_lEEESJ_SK_NS4_8TiledMMAINS4_8MMA_AtomIJNS4_4SM904GMMA31MMA_64x128x32_F32E5M2E5M2_SS_TNILNSO_7ScaleInE1ELSQ_1EEEEEENS4_6LayoutINS5_IJSB_SC_SC_EEENS5_IJSC_NSA_ILi0EEESV_EEEEENS5_IJNS4_10UnderscoreESY_SY_EEEEENS4_23SM90_TMA_LOAD_MULTICASTENS4_14ComposedLayoutINS4_7SwizzleILi2ELi4ELi3EEENS4_18smem_ptr_flag_bitsILi8EEENST_INS5_IJNSA_ILi8EEESH_EEENS5_IJSH_SC_EEEEEEEvNS4_8identityES11_S1B_vS1C_EENS_8epilogue10collective6detail29Sm90TmaWarpSpecializedAdapterINS1F_15DefaultEpilogueISJ_SK_SK_NS1E_6thread17LinearCombinationISJ_Li1EffLNS1J_9ScaleType4KindE0ELNS_15FloatRoundStyleE2ESJ_EENS1_15EpilogueDefaultEEEEEvvEEEEvNT_6ParamsE,"",@"SHT_CUDA_INFO"
	.sectionflags	@""
	.align	4


	//----- nvinfo : EIATTR_CUDA_API_VERSION
	.align		4
        /*0000*/ 	.byte	0x04, 0x37
        /*0002*/ 	.short	(.L_18 - .L_17)
.L_17:
        /*0004*/ 	.word	0x00000082


	//----- nvinfo : EIATTR_KPARAM_INFO
	.align		4
.L_18:
        /*0008*/ 	.byte	0x04, 0x17
        /*000a*/ 	.short	(.L_20 - .L_19)
.L_19:
        /*000c*/ 	.word	0x00000000
        /*0010*/ 	.short	0x0000
        /*0012*/ 	.short	0x0070
        /*0014*/ 	.byte	0x00, 0xf0, 0x01, 0x10


	//----- nvinfo : EIATTR_SPARSE_MMA_MASK
	.align		4
.L_20:
        /*0018*/ 	.byte	0x03, 0x50
        /*001a*/ 	.short	0x0000


	//----- nvinfo : EIATTR_MAXREG_COUNT
	.align		4
        /*001c*/ 	.byte	0x03, 0x1b
        /*001e*/ 	.short	0x00a8


	//----- nvinfo : EIATTR_NUM_BARRIERS
	.align		4
        /*0020*/ 	.byte	0x02, 0x4c
        /*0022*/ 	.byte	0x01
	.zero		1


	//----- nvinfo : EIATTR_MERCURY_ISA_VERSION
	.align		4
        /*0024*/ 	.byte	0x03, 0x5f
        /*0026*/ 	.short	0x0101


	//----- nvinfo : EIATTR_INT_WARP_WIDE_INSTR_OFFSETS
	.align		4
        /*0028*/ 	.byte	0x04, 0x31
        /*002a*/ 	.short	(.L_22 - .L_21)


	//   ....[0]....
.L_21:
        /*002c*/ 	.word	0x00000610


	//   ....[1]....
        /*0030*/ 	.word	0x00000640


	//   ....[2]....
        /*0034*/ 	.word	0x000007c0


	//----- nvinfo : EIATTR_COOP_GROUP_MASK_REGIDS
	.align		4
.L_22:
        /*0038*/ 	.byte	0x04, 0x29
        /*003a*/ 	.short	(.L_24 - .L_23)


	//   ....[0]....
.L_23:
        /*003c*/ 	.word	0xffffffff


	//   ....[1]....
        /*0040*/ 	.word	0xffffffff


	//   ....[2]....
        /*0044*/ 	.word	0xffffffff


	//   ....[3]....
        /*0048*/ 	.word	0xffffffff


	//   ....[4]....
        /*004c*/ 	.word	0xffffffff


	//   ....[5]....
        /*0050*/ 	.word	0xffffffff


	//----- nvinfo : EIATTR_COOP_GROUP_INSTR_OFFSETS
	.align		4
.L_24:
        /*0054*/ 	.byte	0x04, 0x28
        /*0056*/ 	.short	(.L_26 - .L_25)


	//   ....[0]....
.L_25:
        /*0058*/ 	.word	0x00000060


	//   ....[1]....
        /*005c*/ 	.word	0x00000070


	//   ....[2]....
        /*0060*/ 	.word	0x00000130


	//   ....[3]....
        /*0064*/ 	.word	0x00000440


	//   ....[4]....
        /*0068*/ 	.word	0x00000960


	//   ....[5]....
        /*006c*/ 	.word	0x000013e0


	//----- nvinfo : EIATTR_REG_RECONFIG
	.align		4
.L_26:
        /*0070*/ 	.byte	0x01, 0x54
	.zero		2


	//----- nvinfo : EIATTR_MBARRIER_INSTR_OFFSETS
	.align		4
        /*0074*/ 	.byte	0x04, 0x39
        /*0076*/ 	.short	(.L_28 - .L_27)


	//   ....[0]....
.L_27:
        /*0078*/ 	.word	0x00000250
        /*007c*/ 	.word	0x000000ff
        /*0080*/ 	.word	0x00000000
        /*0084*/ 	.short	0x0100
        /*0086*/ 	.byte	0x08
	.zero		1


	//   ....[1]....
        /*0088*/ 	.word	0x00000260
        /*008c*/ 	.word	0x000000ff
        /*0090*/ 	.word	0x00000070
        /*0094*/ 	.short	0x0100
        /*0096*/ 	.byte	0x08
	.zero		1


	//   ....[2]....
        /*0098*/ 	.word	0x00000270
        /*009c*/ 	.word	0x000000ff
        /*00a0*/ 	.word	0x00000008
        /*00a4*/ 	.short	0x0100
        /*00a6*/ 	.byte	0x08
	.zero		1


	//   ....[3]....
        /*00a8*/ 	.word	0x00000280
        /*00ac*/ 	.word	0x000000ff
        /*00b0*/ 	.word	0x00000078
        /*00b4*/ 	.short	0x0100
        /*00b6*/ 	.byte	0x08
	.zero		1


	//   ....[4]....
        /*00b8*/ 	.word	0x00000290
        /*00bc*/ 	.word	0x000000ff
        /*00c0*/ 	.word	0x00000010
        /*00c4*/ 	.short	0x0100
        /*00c6*/ 	.byte	0x08
	.zero		1


	//   ....[5]....
        /*00c8*/ 	.word	0x000002a0
        /*00cc*/ 	.word	0x000000ff
        /*00d0*/ 	.word	0x00000080
        /*00d4*/ 	.short	0x0100
        /*00d6*/ 	.byte	0x08
	.zero		1


	//   ....[6]....
        /*00d8*/ 	.word	0x000002b0
        /*00dc*/ 	.word	0x000000ff
        /*00e0*/ 	.word	0x00000018
        /*00e4*/ 	.short	0x0100
        /*00e6*/ 	.byte	0x08
	.zero		1


	//   ....[7]....
        /*00e8*/ 	.word	0x000002c0
        /*00ec*/ 	.word	0x000000ff
        /*00f0*/ 	.word	0x00000088
        /*00f4*/ 	.short	0x0100
        /*00f6*/ 	.byte	0x08
	.zero		1


	//   ....[8]....
        /*00f8*/ 	.word	0x000002d0
        /*00fc*/ 	.word	0x000000ff
        /*0100*/ 	.word	0x00000020
        /*0104*/ 	.short	0x0100
        /*0106*/ 	.byte	0x08
	.zero		1


	//   ....[9]....
        /*0108*/ 	.word	0x000002e0
        /*010c*/ 	.word	0x000000ff
        /*0110*/ 	.word	0x00000090
        /*0114*/ 	.short	0x0100
        /*0116*/ 	.byte	0x08
	.zero		1


	//   ....[10]....
        /*0118*/ 	.word	0x000002f0
        /*011c*/ 	.word	0x000000ff
        /*0120*/ 	.word	0x00000028
        /*0124*/ 	.short	0x0100
        /*0126*/ 	.byte	0x08
	.zero		1


	//   ....[11]....
        /*0128*/ 	.word	0x00000300
        /*012c*/ 	.word	0x000000ff
        /*0130*/ 	.word	0x00000098
        /*0134*/ 	.short	0x0100
        /*0136*/ 	.byte	0x08
	.zero		1


	//   ....[12]....
        /*0138*/ 	.word	0x00000310
        /*013c*/ 	.word	0x000000ff
        /*0140*/ 	.word	0x00000030
        /*0144*/ 	.short	0x0100
        /*0146*/ 	.byte	0x08
	.zero		1


	//   ....[13]....
        /*0148*/ 	.word	0x00000320
        /*014c*/ 	.word	0x000000ff
        /*0150*/ 	.word	0x000000a0
        /*0154*/ 	.short	0x0100
        /*0156*/ 	.byte	0x08
	.zero		1


	//   ....[14]....
        /*0158*/ 	.word	0x00000330
        /*015c*/ 	.word	0x000000ff
        /*0160*/ 	.word	0x00000038
        /*0164*/ 	.short	0x0100
        /*0166*/ 	.byte	0x08
	.zero		1


	//   ....[15]....
        /*0168*/ 	.word	0x00000340
        /*016c*/ 	.word	0x000000ff
        /*0170*/ 	.word	0x000000a8
        /*0174*/ 	.short	0x0100
        /*0176*/ 	.byte	0x08
	.zero		1


	//   ....[16]....
        /*0178*/ 	.word	0x00000350
        /*017c*/ 	.word	0x000000ff
        /*0180*/ 	.word	0x00000040
        /*0184*/ 	.short	0x0100
        /*0186*/ 	.byte	0x08
	.zero		1


	//   ....[17]....
        /*0188*/ 	.word	0x00000360
        /*018c*/ 	.word	0x000000ff
        /*0190*/ 	.word	0x000000b0
        /*0194*/ 	.short	0x0100
        /*0196*/ 	.byte	0x08
	.zero		1


	//   ....[18]....
        /*0198*/ 	.word	0x00000370
        /*019c*/ 	.word	0x000000ff
        /*01a0*/ 	.word	0x00000048
        /*01a4*/ 	.short	0x0100
        /*01a6*/ 	.byte	0x08
	.zero		1


	//   ....[19]....
        /*01a8*/ 	.word	0x00000380
        /*01ac*/ 	.word	0x000000ff
        /*01b0*/ 	.word	0x000000b8
        /*01b4*/ 	.short	0x0100
        /*01b6*/ 	.byte	0x08
	.zero		1


	//   ....[20]....
        /*01b8*/ 	.word	0x00000390
        /*01bc*/ 	.word	0x000000ff
        /*01c0*/ 	.word	0x00000050
        /*01c4*/ 	.short	0x0100
        /*01c6*/ 	.byte	0x08
	.zero		1


	//   ....[21]....
        /*01c8*/ 	.word	0x000003a0
        /*01cc*/ 	.word	0x000000ff
        /*01d0*/ 	.word	0x000000c0
        /*01d4*/ 	.short	0x0100
        /*01d6*/ 	.byte	0x08
	.zero		1


	//   ....[22]....
        /*01d8*/ 	.word	0x000003b0
        /*01dc*/ 	.word	0x000000ff
        /*01e0*/ 	.word	0x00000058
        /*01e4*/ 	.short	0x0100
        /*01e6*/ 	.byte	0x08
	.zero		1


	//   ....[23]....
        /*01e8*/ 	.word	0x000003c0
        /*01ec*/ 	.word	0x000000ff
        /*01f0*/ 	.word	0x000000c8
        /*01f4*/ 	.short	0x0100
        /*01f6*/ 	.byte	0x08
	.zero		1


	//   ....[24]....
        /*01f8*/ 	.word	0x000003d0
        /*01fc*/ 	.word	0x000000ff
        /*0200*/ 	.word	0x00000060
        /*0204*/ 	.short	0x0100
        /*0206*/ 	.byte	0x08
	.zero		1


	//   ....[25]....
        /*0208*/ 	.word	0x000003e0
        /*020c*/ 	.word	0x000000ff
        /*0210*/ 	.word	0x000000d0
        /*0214*/ 	.short	0x0100
        /*0216*/ 	.byte	0x08
	.zero		1


	//   ....[26]....
        /*0218*/ 	.word	0x000003f0
        /*021c*/ 	.word	0x000000ff
        /*0220*/ 	.word	0x00000068
        /*0224*/ 	.short	0x0100
        /*0226*/ 	.byte	0x08
	.zero		1


	//   ....[27]....
        /*0228*/ 	.word	0x00000400
        /*022c*/ 	.word	0x000000ff
        /*0230*/ 	.word	0x000000d8
        /*0234*/ 	.short	0x0100
        /*0236*/ 	.byte	0x08
	.zero		1


	//   ....[28]....
        /*0238*/ 	.word	0x00000850
        /*023c*/ 	.word	0x000000ff
        /*0240*/ 	.word	0x000000f0
        /*0244*/ 	.short	0x0100
        /*0246*/ 	.byte	0x06
	.zero		1


	//   ....[29]....
        /*0248*/ 	.word	0x000008f0
        /*024c*/ 	.word	0x000000ff
        /*0250*/ 	.word	0x000000f8
        /*0254*/ 	.short	0x0100
        /*0256*/ 	.byte	0x06
	.zero		1


	//   ....[30]....
        /*0258*/ 	.word	0x00001910
        /*025c*/ 	.word	0x000000ff
        /*0260*/ 	.word	0x00000000
        /*0264*/ 	.short	0x010a
        /*0266*/ 	.byte	0x06
	.zero		1


	//   ....[31]....
        /*0268*/ 	.word	0x00001950
        /*026c*/ 	.word	0x000000ff
        /*0270*/ 	.word	0x00000000
        /*0274*/ 	.short	0x010a
        /*0276*/ 	.byte	0x06
	.zero		1


	//   ....[32]....
        /*0278*/ 	.word	0x00002280
        /*027c*/ 	.word	0x000000ff
        /*0280*/ 	.word	0x00000000
        /*0284*/ 	.short	0x010a
        /*0286*/ 	.byte	0x0c
	.zero		1


	//   ....[33]....
        /*0288*/ 	.word	0x000022c0
        /*028c*/ 	.word	0x000000ff
        /*0290*/ 	.word	0x00000000
        /*0294*/ 	.short	0x010a
        /*0296*/ 	.byte	0x0c
	.zero		1


	//   ....[34]....
        /*0298*/ 	.word	0x000028f0
        /*029c*/ 	.word	0x0000008c
        /*02a0*/ 	.word	0x00000000
        /*02a4*/ 	.short	0x0101
        /*02a6*/ 	.byte	0x3f
	.zero		1


	//   ....[35]....
        /*02a8*/ 	.word	0x00002fa0
        /*02ac*/ 	.word	0x0000000c
        /*02b0*/ 	.word	0x00000000
        /*02b4*/ 	.short	0x0101
        /*02b6*/ 	.byte	0x3f
	.zero		1


	//   ....[36]....
        /*02b8*/ 	.word	0x00008970
        /*02bc*/ 	.word	0x00000012
        /*02c0*/ 	.word	0x00000070
        /*02c4*/ 	.short	0x010a
        /*02c6*/ 	.byte	0x3f
	.zero		1


	//   ....[37]....
        /*02c8*/ 	.word	0x00008d20
        /*02cc*/ 	.word	0x00000008
        /*02d0*/ 	.word	0x000000f8
        /*02d4*/ 	.short	0x0101
        /*02d6*/ 	.byte	0x3f
	.zero		1


	//   ....[38]....
        /*02d8*/ 	.word	0x00009440
        /*02dc*/ 	.word	0x00000007
        /*02e0*/ 	.word	0x00000000
        /*02e4*/ 	.short	0x010a
        /*02e6*/ 	.byte	0x3f
	.zero		1


	//   ....[39]....
        /*02e8*/ 	.word	0x000094c0
        /*02ec*/ 	.word	0x00000009
        /*02f0*/ 	.word	0x00000000
        /*02f4*/ 	.short	0x010a
        /*02f6*/ 	.byte	0x3f
	.zero		1


	//   ....[40]....
        /*02f8*/ 	.word	0x00009550
        /*02fc*/ 	.word	0x00000006
        /*0300*/ 	.word	0x00000000
        /*0304*/ 	.short	0x010a
        /*0306*/ 	.byte	0x3f
	.zero		1


	//   ....[41]....
        /*0308*/ 	.word	0x000095e0
        /*030c*/ 	.word	0x00000009
        /*0310*/ 	.word	0x00000000
        /*0314*/ 	.short	0x010a
        /*0316*/ 	.byte	0x3f
	.zero		1


	//   ....[42]....
        /*0318*/ 	.word	0x00009670
        /*031c*/ 	.word	0x00000006
        /*0320*/ 	.word	0x00000000
        /*0324*/ 	.short	0x010a
        /*0326*/ 	.byte	0x3f
	.zero		1


	//   ....[43]....
        /*0328*/ 	.word	0x00009700
        /*032c*/ 	.word	0x00000009
        /*0330*/ 	.word	0x00000000
        /*0334*/ 	.short	0x010a
        /*0336*/ 	.byte	0x3f
	.zero		1


	//   ....[44]....
        /*0338*/ 	.word	0x00009790
        /*033c*/ 	.word	0x00000006
        /*0340*/ 	.word	0x00000000
        /*0344*/ 	.short	0x010a
        /*0346*/ 	.byte	0x3f
	.zero		1


	//   ....[45]....
        /*0348*/ 	.word	0x00009820
        /*034c*/ 	.word	0x00000009
        /*0350*/ 	.word	0x00000000
        /*0354*/ 	.short	0x010a
        /*0356*/ 	.byte	0x3f
	.zero		1


	//   ....[46]....
        /*0358*/ 	.word	0x000098b0
        /*035c*/ 	.word	0x00000006
        /*0360*/ 	.word	0x00000000
        /*0364*/ 	.short	0x010a
        /*0366*/ 	.byte	0x3f
	.zero		1


	//   ....[47]....
        /*0368*/ 	.word	0x00009940
        /*036c*/ 	.word	0x00000009
        /*0370*/ 	.word	0x00000000
        /*0374*/ 	.short	0x010a
        /*0376*/ 	.byte	0x3f
	.zero		1


	//   ....[48]....
        /*0378*/ 	.word	0x000099d0
        /*037c*/ 	.word	0x00000006
        /*0380*/ 	.word	0x00000000
        /*0384*/ 	.short	0x010a
        /*0386*/ 	.byte	0x3f
	.zero		1


	//   ....[49]....
        /*0388*/ 	.word	0x00009a60
        /*038c*/ 	.word	0x00000009
        /*0390*/ 	.word	0x00000000
        /*0394*/ 	.short	0x010a
        /*0396*/ 	.byte	0x3f
	.zero		1


	//   ....[50]....
        /*0398*/ 	.word	0x00009af0
        /*039c*/ 	.word	0x00000006
        /*03a0*/ 	.word	0x00000000
        /*03a4*/ 	.short	0x010a
        /*03a6*/ 	.byte	0x3f
	.zero		1


	//   ....[51]....
        /*03a8*/ 	.word	0x00009b80
        /*03ac*/ 	.word	0x00000003
        /*03b0*/ 	.word	0x00000000
        /*03b4*/ 	.short	0x010a
        /*03b6*/ 	.byte	0x3f
	.zero		1


	//   ....[52]....
        /*03b8*/ 	.word	0x00009bf0
        /*03bc*/ 	.word	0x0000000d
        /*03c0*/ 	.word	0x00000000
        /*03c4*/ 	.short	0x010a
        /*03c6*/ 	.byte	0x3f
	.zero		1


	//   ....[53]....
        /*03c8*/ 	.word	0x00009c50
        /*03cc*/ 	.word	0x00000091
        /*03d0*/ 	.word	0x00000000
        /*03d4*/ 	.short	0x010a
        /*03d6*/ 	.byte	0x3f
	.zero		1


	//   ....[54]....
        /*03d8*/ 	.word	0x00009d20
        /*03dc*/ 	.word	0x00000012
        /*03e0*/ 	.word	0x00000070
        /*03e4*/ 	.short	0x010a
        /*03e6*/ 	.byte	0x3f
	.zero		1


	//   ....[55]....
        /*03e8*/ 	.word	0x00009df0
        /*03ec*/ 	.word	0x00000007
        /*03f0*/ 	.word	0x00000000
        /*03f4*/ 	.short	0x010a
        /*03f6*/ 	.byte	0x3f
	.zero		1


	//   ....[56]....
        /*03f8*/ 	.word	0x00009e40
        /*03fc*/ 	.word	0x00000009
        /*0400*/ 	.word	0x00000000
        /*0404*/ 	.short	0x010a
        /*0406*/ 	.byte	0x3f
	.zero		1


	//   ....[57]....
        /*0408*/ 	.word	0x00009e90
        /*040c*/ 	.word	0x00000006
        /*0410*/ 	.word	0x00000000
        /*0414*/ 	.short	0x010a
        /*0416*/ 	.byte	0x3f
	.zero		1


	//   ....[58]....
        /*0418*/ 	.word	0x00009ee0
        /*041c*/ 	.word	0x00000009
        /*0420*/ 	.word	0x00000000
        /*0424*/ 	.short	0x010a
        /*0426*/ 	.byte	0x3f
	.zero		1


	//   ....[59]....
        /*0428*/ 	.word	0x00009f30
        /*042c*/ 	.word	0x00000006
        /*0430*/ 	.word	0x00000000
        /*0434*/ 	.short	0x010a
        /*0436*/ 	.byte	0x3f
	.zero		1


	//   ....[60]....
        /*0438*/ 	.word	0x00009f80
        /*043c*/ 	.word	0x00000009
        /*0440*/ 	.word	0x00000000
        /*0444*/ 	.short	0x010a
        /*0446*/ 	.byte	0x3f
	.zero		1


	//   ....[61]....
        /*0448*/ 	.word	0x00009fd0
        /*044c*/ 	.word	0x00000006
        /*0450*/ 	.word	0x00000000
        /*0454*/ 	.short	0x010a
        /*0456*/ 	.byte	0x3f
	.zero		1


	//   ....[62]....
        /*0458*/ 	.word	0x0000a020
        /*045c*/ 	.word	0x00000009
        /*0460*/ 	.word	0x00000000
        /*0464*/ 	.short	0x010a
        /*0466*/ 	.byte	0x3f
	.zero		1


	//   ....[63]....
        /*0468*/ 	.word	0x0000a070
        /*046c*/ 	.word	0x00000006
        /*0470*/ 	.word	0x00000000
        /*0474*/ 	.short	0x010a
        /*0476*/ 	.byte	0x3f
	.zero		1


	//   ....[64]....
        /*0478*/ 	.word	0x0000a0c0
        /*047c*/ 	.word	0x00000009
        /*0480*/ 	.word	0x00000000
        /*0484*/ 	.short	0x010a
        /*0486*/ 	.byte	0x3f
	.zero		1


	//   ....[65]....
        /*0488*/ 	.word	0x0000a110
        /*048c*/ 	.word	0x00000006
        /*0490*/ 	.word	0x00000000
        /*0494*/ 	.short	0x010a
        /*0496*/ 	.byte	0x3f
	.zero		1


	//   ....[66]....
        /*0498*/ 	.word	0x0000a160
        /*049c*/ 	.word	0x00000009
        /*04a0*/ 	.word	0x00000000
        /*04a4*/ 	.short	0x010a
        /*04a6*/ 	.byte	0x3f
	.zero		1


	//   ....[67]....
        /*04a8*/ 	.word	0x0000a1b0
        /*04ac*/ 	.word	0x00000006
        /*04b0*/ 	.word	0x00000000
        /*04b4*/ 	.short	0x010a
        /*04b6*/ 	.byte	0x3f
	.zero		1


	//----- nvinfo : EIATTR_NUM_MBARRIERS
	.align		4
.L_28:
        /*04b8*/ 	.byte	0x03, 0x38
        /*04ba*/ 	.short	0x001e


	//----- nvinfo : EIATTR_EXIT_INSTR_OFFSETS
	.align		4
        /*04bc*/ 	.byte	0x04, 0x1c
        /*04be*/ 	.short	(.L_30 - .L_29)


	//   ....[0]....
.L_29:
        /*04c0*/ 	.word	0x00000ac0


	//   ....[1]....
        /*04c4*/ 	.word	0x000012b0


	//   ....[2]....
        /*04c8*/ 	.word	0x00007fc0


	//   ....[3]....
        /*04cc*/ 	.word	0x00008520


	//   ....[4]....
        /*04d0*/ 	.word	0x00009bd0


	//----- nvinfo : EIATTR_MAX_THREADS
	.align		4
.L_30:
        /*04d4*/ 	.byte	0x04, 0x05
        /*04d6*/ 	.short	(.L_32 - .L_31)
.L_31:
        /*04d8*/ 	.word	0x00000180
        /*04dc*/ 	.word	0x00000001
        /*04e0*/ 	.word	0x00000001


	//----- nvinfo : EIATTR_CRS_STACK_SIZE
	.align		4
.L_32:
        /*04e4*/ 	.byte	0x04, 0x1e
        /*04e6*/ 	.short	(.L_34 - .L_33)
.L_33:
        /*04e8*/ 	.word	0x00000000


	//----- nvinfo : EIATTR_CBANK_PARAM_SIZE
	.align		4
.L_34:
        /*04ec*/ 	.byte	0x03, 0x19
        /*04ee*/ 	.short	0x0470


	//----- nvinfo : EIATTR_PARAM_CBANK
	.align		4
        /*04f0*/ 	.byte	0x04, 0x0a
        /*04f2*/ 	.short	(.L_36 - .L_35)
	.align		4
.L_35:
        /*04f4*/ 	.word	index@(.nv.constant0._ZN7cutlass13device_kernelINS_4gemm6kernel13GemmUniversalIN4cute5tupleIJiiiiEEENS1_10collective13CollectiveMmaINS1_37MainloopSm90TmaGmmaWarpSpecializedFP8ILi14ENS5_IJNS4_1CILi2EEESB_NSA_ILi1EEEEEENS1_35KernelTmaWarpSpecializedCooperativeEEENS5_IJNSA_ILi128EEESG_NSA_ILi64EEEEEENS_12float_e5m2_tENS5_IJlSC_lEEESJ_SK_NS4_8TiledMMAINS4_8MMA_AtomIJNS4_4SM904GMMA31MMA_64x128x32_F32E5M2E5M2_SS_TNILNSO_7ScaleInE1ELSQ_1EEEEEENS4_6LayoutINS5_IJSB_SC_SC_EEENS5_IJSC_NSA_ILi0EEESV_EEEEENS5_IJNS4_10UnderscoreESY_SY_EEEEENS4_23SM90_TMA_LOAD_MULTICASTENS4_14ComposedLayoutINS4_7SwizzleILi2ELi4ELi3EEENS4_18smem_ptr_flag_bitsILi8EEENST_INS5_IJNSA_ILi8EEESH_EEENS5_IJSH_SC_EEEEEEEvNS4_8identityES11_S1B_vS1C_EENS_8epilogue10collective6detail29Sm90TmaWarpSpecializedAdapterINS1F_15DefaultEpilogueISJ_SK_SK_NS1E_6thread17LinearCombinationISJ_Li1EffLNS1J_9ScaleType4KindE0ELNS_15FloatRoundStyleE2ESJ_EENS1_15EpilogueDefaultEEEEEvvEEEEvNT_6ParamsE)
        /*04f8*/ 	.short	0x0210
        /*04fa*/ 	.short	0x0470


	//----- nvinfo : EIATTR_SW_WAR
	.align		4
.L_36:
        /*04fc*/ 	.byte	0x04, 0x36
        /*04fe*/ 	.short	(.L_38 - .L_37)
.L_37:
        /*0500*/ 	.word	0x00000008
.L_38:


//--------------------- .nv.callgraph             --------------------------
	.section	.nv.callgraph,"",@"SHT_CUDA_CALLGRAPH"
	.align	4
	.sectionentsize	8
	.align		4
        /*0000*/ 	.word	0x00000000
	.align		4
        /*0004*/ 	.word	0xffffffff
	.align		4
        /*0008*/ 	.word	0x00000000
	.align		4
        /*000c*/ 	.word	0xfffffffe
	.align		4
        /*0010*/ 	.word	0x00000000
	.align		4
        /*0014*/ 	.word	0xfffffffd
	.align		4
        /*0018*/ 	.word	0x00000000
	.align		4
        /*001c*/ 	.word	0xfffffffc


//--------------------- .nv.constant4             --------------------------
	.section	.nv.constant4,"a",@progbits
	.align	8
	.align		8
.nv.constant4:
        /*0000*/ 	.dword	_ZN39_INTERNAL_e12167d5_4_k_cu_f83be4ed_50514cuda3std3__45__cpo5beginE
	.align		8
        /*0008*/ 	.dword	_ZN39_INTERNAL_e12167d5_4_k_cu_f83be4ed_50514cuda3std3__45__cpo3endE
	.align		8
        /*0010*/ 	.dword	_ZN39_INTERNAL_e12167d5_4_k_cu_f83be4ed_50514cuda3std3__45__cpo6cbeginE
	.align		8
        /*0018*/ 	.dword	_ZN39_INTERNAL_e12167d5_4_k_cu_f83be4ed_50514cuda3std3__45__cpo4cendE
	.align		8
        /*0020*/ 	.dword	_ZN39_INTERNAL_e12167d5_4_k_cu_f83be4ed_50514cuda3std3__441_GLOBAL__N__e12167d5_4_k_cu_f83be4ed_50516ignoreE
	.align		8
        /*0028*/ 	.dword	_ZN39_INTERNAL_e12167d5_4_k_cu_f83be4ed_50514cuda3std3__419piecewise_constructE
	.align		8
        /*0030*/ 	.dword	_ZN39_INTERNAL_e12167d5_4_k_cu_f83be4ed_50514cuda3std3__48in_placeE
	.align		8
        /*0038*/ 	.dword	_ZN39_INTERNAL_e12167d5_4_k_cu_f83be4ed_50514cuda3std6ranges3__45__cpo4swapE
	.align		8
        /*0040*/ 	.dword	_ZN39_INTERNAL_e12167d5_4_k_cu_f83be4ed_50514cuda3std6ranges3__45__cpo9iter_moveE
	.align		8
        /*0048*/ 	.dword	_ZN39_INTERNAL_e12167d5_4_k_cu_f83be4ed_50514cute7productE
	.align		8
        /*0050*/ 	.dword	_ZN39_INTERNAL_e12167d5_4_k_cu_f83be4ed_50514cute1_E


//--------------------- .text._ZN7cutlass13device_kernelINS_4gemm6kernel13GemmUniversalIN4cute5tupleIJiiiiEEENS1_10collective13CollectiveMmaINS1_37MainloopSm90TmaGmmaWarpSpecializedFP8ILi14ENS5_IJNS4_1CILi2EEESB_NSA_ILi1EEEEEENS1_35KernelTmaWarpSpecializedCooperativeEEENS5_IJNSA_ILi128EEESG_NSA_ILi64EEEEEENS_12float_e5m2_tENS5_IJlSC_lEEESJ_SK_NS4_8TiledMMAINS4_8MMA_AtomIJNS4_4SM904GMMA31MMA_64x128x32_F32E5M2E5M2_SS_TNILNSO_7ScaleInE1ELSQ_1EEEEEENS4_6LayoutINS5_IJSB_SC_SC_EEENS5_IJSC_NSA_ILi0EEESV_EEEEENS5_IJNS4_10UnderscoreESY_SY_EEEEENS4_23SM90_TMA_LOAD_MULTICASTENS4_14ComposedLayoutINS4_7SwizzleILi2ELi4ELi3EEENS4_18smem_ptr_flag_bitsILi8EEENST_INS5_IJNSA_ILi8EEESH_EEENS5_IJSH_SC_EEEEEEEvNS4_8identityES11_S1B_vS1C_EENS_8epilogue10collective6detail29Sm90TmaWarpSpecializedAdapterINS1F_15DefaultEpilogueISJ_SK_SK_NS1E_6thread17LinearCombinationISJ_Li1EffLNS1J_9ScaleType4KindE0ELNS_15FloatRoundStyleE2ESJ_EENS1_15EpilogueDefaultEEEEEvvEEEEvNT_6ParamsE --------------------------
	.section	.text._ZN7cutlass13device_kernelINS_4gemm6kernel13GemmUniversalIN4cute5tupleIJiiiiEEENS1_10collective13CollectiveMmaINS1_37MainloopSm90TmaGmmaWarpSpecializedFP8ILi14ENS5_IJNS4_1CILi2EEESB_NSA_ILi1EEEEEENS1_35KernelTmaWarpSpecializedCooperativeEEENS5_IJNSA_ILi128EEESG_NSA_ILi64EEEEEENS_12float_e5m2_tENS5_IJlSC_lEEESJ_SK_NS4_8TiledMMAINS4_8MMA_AtomIJNS4_4SM904GMMA31MMA_64x128x32_F32E5M2E5M2_SS_TNILNSO_7ScaleInE1ELSQ_1EEEEEENS4_6LayoutINS5_IJSB_SC_SC_EEENS5_IJSC_NSA_ILi0EEESV_EEEEENS5_IJNS4_10UnderscoreESY_SY_EEEEENS4_23SM90_TMA_LOAD_MULTICASTENS4_14ComposedLayoutINS4_7SwizzleILi2ELi4ELi3EEENS4_18smem_ptr_flag_bitsILi8EEENST_INS5_IJNSA_ILi8EEESH_EEENS5_IJSH_SC_EEEEEEEvNS4_8identityES11_S1B_vS1C_EENS_8epilogue10collective6detail29Sm90TmaWarpSpecializedAdapterINS1F_15DefaultEpilogueISJ_SK_SK_NS1E_6thread17LinearCombinationISJ_Li1EffLNS1J_9ScaleType4KindE0ELNS_15FloatRoundStyleE2ESJ_EENS1_15EpilogueDefaultEEEEEvvEEEEvNT_6ParamsE,"ax",@progbits
	.align	128
.text._ZN7cutlass13device_kernelINS_4gemm6kernel13GemmUniversalIN4cute5tupleIJiiiiEEENS1_10collective13CollectiveMmaINS1_37MainloopSm90TmaGmmaWarpSpecializedFP8ILi14ENS5_IJNS4_1CILi2EEESB_NSA_ILi1EEEEEENS1_35KernelTmaWarpSpecializedCooperativeEEENS5_IJNSA_ILi128EEESG_NSA_ILi64EEEEEENS_12float_e5m2_tENS5_IJlSC_lEEESJ_SK_NS4_8TiledMMAINS4_8MMA_AtomIJNS4_4SM904GMMA31MMA_64x128x32_F32E5M2E5M2_SS_TNILNSO_7ScaleInE1ELSQ_1EEEEEENS4_6LayoutINS5_IJSB_SC_SC_EEENS5_IJSC_NSA_ILi0EEESV_EEEEENS5_IJNS4_10UnderscoreESY_SY_EEEEENS4_23SM90_TMA_LOAD_MULTICASTENS4_14ComposedLayoutINS4_7SwizzleILi2ELi4ELi3EEENS4_18smem_ptr_flag_bitsILi8EEENST_INS5_IJNSA_ILi8EEESH_EEENS5_IJSH_SC_EEEEEEEvNS4_8identityES11_S1B_vS1C_EENS_8epilogue10collective6detail29Sm90TmaWarpSpecializedAdapterINS1F_15DefaultEpilogueISJ_SK_SK_NS1E_6thread17LinearCombinationISJ_Li1EffLNS1J_9ScaleType4KindE0ELNS_15FloatRoundStyleE2ESJ_EENS1_15EpilogueDefaultEEEEEvvEEEEvNT_6ParamsE:
        .type           _ZN7cutlass13device_kernelINS_4gemm6kernel13GemmUniversalIN4cute5tupleIJiiiiEEENS1_10collective13CollectiveMmaINS1_37MainloopSm90TmaGmmaWarpSpecializedFP8ILi14ENS5_IJNS4_1CILi2EEESB_NSA_ILi1EEEEEENS1_35KernelTmaWarpSpecializedCooperativeEEENS5_IJNSA_ILi128EEESG_NSA_ILi64EEEEEENS_12float_e5m2_tENS5_IJlSC_lEEESJ_SK_NS4_8TiledMMAINS4_8MMA_AtomIJNS4_4SM904GMMA31MMA_64x128x32_F32E5M2E5M2_SS_TNILNSO_7ScaleInE1ELSQ_1EEEEEENS4_6LayoutINS5_IJSB_SC_SC_EEENS5_IJSC_NSA_ILi0EEESV_EEEEENS5_IJNS4_10UnderscoreESY_SY_EEEEENS4_23SM90_TMA_LOAD_MULTICASTENS4_14ComposedLayoutINS4_7SwizzleILi2ELi4ELi3EEENS4_18smem_ptr_flag_bitsILi8EEENST_INS5_IJNSA_ILi8EEESH_EEENS5_IJSH_SC_EEEEEEEvNS4_8identityES11_S1B_vS1C_EENS_8epilogue10collective6detail29Sm90TmaWarpSpecializedAdapterINS1F_15DefaultEpilogueISJ_SK_SK_NS1E_6thread17LinearCombinationISJ_Li1EffLNS1J_9ScaleType4KindE0ELNS_15FloatRoundStyleE2ESJ_EENS1_15EpilogueDefaultEEEEEvvEEEEvNT_6ParamsE,@function
        .size           _ZN7cutlass13device_kernelINS_4gemm6kernel13GemmUniversalIN4cute5tupleIJiiiiEEENS1_10collective13CollectiveMmaINS1_37MainloopSm90TmaGmmaWarpSpecializedFP8ILi14ENS5_IJNS4_1CILi2EEESB_NSA_ILi1EEEEEENS1_35KernelTmaWarpSpecializedCooperativeEEENS5_IJNSA_ILi128EEESG_NSA_ILi64EEEEEENS_12float_e5m2_tENS5_IJlSC_lEEESJ_SK_NS4_8TiledMMAINS4_8MMA_AtomIJNS4_4SM904GMMA31MMA_64x128x32_F32E5M2E5M2_SS_TNILNSO_7ScaleInE1ELSQ_1EEEEEENS4_6LayoutINS5_IJSB_SC_SC_EEENS5_IJSC_NSA_ILi0EEESV_EEEEENS5_IJNS4_10UnderscoreESY_SY_EEEEENS4_23SM90_TMA_LOAD_MULTICASTENS4_14ComposedLayoutINS4_7SwizzleILi2ELi4ELi3EEENS4_18smem_ptr_flag_bitsILi8EEENST_INS5_IJNSA_ILi8EEESH_EEENS5_IJSH_SC_EEEEEEEvNS4_8identityES11_S1B_vS1C_EENS_8epilogue10collective6detail29Sm90TmaWarpSpecializedAdapterINS1F_15DefaultEpilogueISJ_SK_SK_NS1E_6thread17LinearCombinationISJ_Li1EffLNS1J_9ScaleType4KindE0ELNS_15FloatRoundStyleE2ESJ_EENS1_15EpilogueDefaultEEEEEvvEEEEvNT_6ParamsE,(.L_x_227 - _ZN7cutlass13device_kernelINS_4gemm6kernel13GemmUniversalIN4cute5tupleIJiiiiEEENS1_10collective13CollectiveMmaINS1_37MainloopSm90TmaGmmaWarpSpecializedFP8ILi14ENS5_IJNS4_1CILi2EEESB_NSA_ILi1EEEEEENS1_35KernelTmaWarpSpecializedCooperativeEEENS5_IJNSA_ILi128EEESG_NSA_ILi64EEEEEENS_12float_e5m2_tENS5_IJlSC_lEEESJ_SK_NS4_8TiledMMAINS4_8MMA_AtomIJNS4_4SM904GMMA31MMA_64x128x32_F32E5M2E5M2_SS_TNILNSO_7ScaleInE1ELSQ_1EEEEEENS4_6LayoutINS5_IJSB_SC_SC_EEENS5_IJSC_NSA_ILi0EEESV_EEEEENS5_IJNS4_10UnderscoreESY_SY_EEEEENS4_23SM90_TMA_LOAD_MULTICASTENS4_14ComposedLayoutINS4_7SwizzleILi2ELi4ELi3EEENS4_18smem_ptr_flag_bitsILi8EEENST_INS5_IJNSA_ILi8EEESH_EEENS5_IJSH_SC_EEEEEEEvNS4_8identityES11_S1B_vS1C_EENS_8epilogue10collective6detail29Sm90TmaWarpSpecializedAdapterINS1F_15DefaultEpilogueISJ_SK_SK_NS1E_6thread17LinearCombinationISJ_Li1EffLNS1J_9ScaleType4KindE0ELNS_15FloatRoundStyleE2ESJ_EENS1_15EpilogueDefaultEEEEEvvEEEEvNT_6ParamsE)
        .other          _ZN7cutlass13device_kernelINS_4gemm6kernel13GemmUniversalIN4cute5tupleIJiiiiEEENS1_10collective13CollectiveMmaINS1_37MainloopSm90TmaGmmaWarpSpecializedFP8ILi14ENS5_IJNS4_1CILi2EEESB_NSA_ILi1EEEEEENS1_35KernelTmaWarpSpecializedCooperativeEEENS5_IJNSA_ILi128EEESG_NSA_ILi64EEEEEENS_12float_e5m2_tENS5_IJlSC_lEEESJ_SK_NS4_8TiledMMAINS4_8MMA_AtomIJNS4_4SM904GMMA31MMA_64x128x32_F32E5M2E5M2_SS_TNILNSO_7ScaleInE1ELSQ_1EEEEEENS4_6LayoutINS5_IJSB_SC_SC_EEENS5_IJSC_NSA_ILi0EEESV_EEEEENS5_IJNS4_10UnderscoreESY_SY_EEEEENS4_23SM90_TMA_LOAD_MULTICASTENS4_14ComposedLayoutINS4_7SwizzleILi2ELi4ELi3EEENS4_18smem_ptr_flag_bitsILi8EEENST_INS5_IJNSA_ILi8EEESH_EEENS5_IJSH_SC_EEEEEEEvNS4_8identityES11_S1B_vS1C_EENS_8epilogue10collective6detail29Sm90TmaWarpSpecializedAdapterINS1F_15DefaultEpilogueISJ_SK_SK_NS1E_6thread17LinearCombinationISJ_Li1EffLNS1J_9ScaleType4KindE0ELNS_15FloatRoundStyleE2ESJ_EENS1_15EpilogueDefaultEEEEEvvEEEEvNT_6ParamsE,@"STO_CUDA_ENTRY STV_DEFAULT"
_ZN7cutlass13device_kernelINS_4gemm6kernel13GemmUniversalIN4cute5tupleIJiiiiEEENS1_10collective13CollectiveMmaINS1_37MainloopSm90TmaGmmaWarpSpecializedFP8ILi14ENS5_IJNS4_1CILi2EEESB_NSA_ILi1EEEEEENS1_35KernelTmaWarpSpecializedCooperativeEEENS5_IJNSA_ILi128EEESG_NSA_ILi64EEEEEENS_12float_e5m2_tENS5_IJlSC_lEEESJ_SK_NS4_8TiledMMAINS4_8MMA_AtomIJNS4_4SM904GMMA31MMA_64x128x32_F32E5M2E5M2_SS_TNILNSO_7ScaleInE1ELSQ_1EEEEEENS4_6LayoutINS5_IJSB_SC_SC_EEENS5_IJSC_NSA_ILi0EEESV_EEEEENS5_IJNS4_10UnderscoreESY_SY_EEEEENS4_23SM90_TMA_LOAD_MULTICASTENS4_14ComposedLayoutINS4_7SwizzleILi2ELi4ELi3EEENS4_18smem_ptr_flag_bitsILi8EEENST_INS5_IJNSA_ILi8EEESH_EEENS5_IJSH_SC_EEEEEEEvNS4_8identityES11_S1B_vS1C_EENS_8epilogue10collective6detail29Sm90TmaWarpSpecializedAdapterINS1F_15DefaultEpilogueISJ_SK_SK_NS1E_6thread17LinearCombinationISJ_Li1EffLNS1J_9ScaleType4KindE0ELNS_15FloatRoundStyleE2ESJ_EENS1_15EpilogueDefaultEEEEEvvEEEEvNT_6ParamsE:
[----:B------:R-:W-:Y:S01]  /*0000*/  LDC R1, c[0x0][0x28] ;  /* 0x00000a00ff017b82 */ /* 0x000fe20000000800 */
[----:B------:R-:W0:Y:S01]  /*0010*/  S2R R0, SR_TID.X ;  /* 0x0000000000007919 */ /* 0x000e220000002100 */
[----:B------:R-:W-:Y:S01]  /*0020*/  ELECT P0, URZ, PT ;  /* 0x00000000003f782f */ /* 0x000fe20003800000 */
[----:B------:R-:W-:Y:S01]  /*0030*/  BSSY B0, `(.L_x_0) ;  /* 0x000000f000007945 */ /* 0x000fe20003800000 */
[--C-:B0-----:R-:W-:Y:S02]  /*0040*/  SHF.R.U32.HI R2, RZ, 0x5, R0.reuse ;  /* 0x00000005ff027819 */ /* 0x101fe40000011600 */
[----:B------:R-:W-:-:S03]  /*0050*/  SHF.R.U32.HI R3, RZ, 0x7, R0 ;  /* 0x00000007ff037819 */ /* 0x000fc60000011600 */
[----:B------:R-:W0:Y:S04]  /*0060*/  SHFL.IDX PT, R7, R2, RZ, 0x1f ;  /* 0x00001fff02077589 */ /* 0x000e2800000e0000 */
[----:B------:R-:W1:Y:S01]  /*0070*/  SHFL.IDX PT, R3, R3, RZ, 0x1f ;  /* 0x00001fff03037589 */ /* 0x000e6200000e0000 */
[----:B0-----:R-:W-:-:S13]  /*0080*/  ISETP.NE.OR P0, PT, R7, RZ, !P0 ;  /* 0x000000ff0700720c */ /* 0x001fda0004705670 */
[----:B-1----:R-:W-:Y:S05]  /*0090*/  @P0 BRA `(.L_x_1) ;  /* 0x0000000000200947 */ /* 0x002fea0003800000 */
[----:B------:R-:W-:Y:S02]  /*00a0*/  ULDC.64 UR4, c[0x0][0x198] ;  /* 0x0000660000047ab9 */ /* 0x000fe40000000a00 */
[----:B------:R-:W-:Y:S02]  /*00b0*/  UIADD3 UR6, UP0, UR4, 0xf0, URZ ;  /* 0x000000f004067890 */ /* 0x000fe4000ff1e03f */
[----:B------:R-:W-:Y:S02]  /*00c0*/  UIADD3 UR4, UP1, UR4, 0x1f0, URZ ;  /* 0x000001f004047890 */ /* 0x000fe4000ff3e03f */
[----:B------:R-:W-:Y:S02]  /*00d0*/  UIADD3.X UR7, URZ, UR5, URZ, UP0, !UPT ;  /* 0x000000053f077290 */ /* 0x000fe400087fe43f */
[----:B------:R-:W-:-:S07]  /*00e0*/  UIADD3.X UR5, URZ, UR5, URZ, UP1, !UPT ;  /* 0x000000053f057290 */ /* 0x000fce0008ffe43f */
[----:B------:R0:W-:Y:S02]  /*00f0*/  UTMACCTL.PF [UR6] ;  /* 0x00000000060079b9 */ /* 0x0001e40008040000 */
[----:B------:R0:W-:Y:S02]  /*0100*/  UTMACCTL.PF [UR4] ;  /* 0x00000000040079b9 */ /* 0x0001e40008040000 */
[----:B0-----:R-:W-:Y:S01]  /*0110*/  NOP ;  /* 0x0000000000007918 */ /* 0x001fe20000000000 */
.L_x_1:
[----:B------:R-:W-:Y:S05]  /*0120*/  BSYNC B0 ;  /* 0x0000000000007941 */ /* 0x000fea0003800000 */
.L_x_0:
[----:B------:R-:W0:Y:S02]  /*0130*/  SHFL.IDX PT, R4, R2, RZ, 0x1f ;  /* 0x00001fff02047589 */ /* 0x000e2400000e0000 */
[----:B0-----:R-:W-:-:S13]  /*0140*/  ISETP.NE.AND P0, PT, R4, RZ, PT ;  /* 0x000000ff0400720c */ /* 0x001fda0003f05270 */
[----:B------:R-:W-:Y:S05]  /*0150*/  @P0 BRA `(.L_x_2) ;  /* 0x0000000000b40947 */ /* 0x000fea0003800000 */
[----:B------:R-:W-:Y:S01]  /*0160*/  ELECT P0, URZ, PT ;  /* 0x00000000003f782f */ /* 0x000fe20003800000 */
[----:B------:R-:W-:-:S12]  /*0170*/  BSSY B0, `(.L_x_2) ;  /* 0x000002b000007945 */ /* 0x000fd80003800000 */
[----:B------:R-:W-:Y:S05]  /*0180*/  @!P0 BRA `(.L_x_3) ;  /* 0x0000000000a48947 */ /* 0x000fea0003800000 */
[----:B------:R-:W0:Y:S01]  /*0190*/  S2UR UR8, SR_CgaCtaId ;  /* 0x00000000000879c3 */ /* 0x000e220000008800 */
[----:B------:R-:W-:Y:S01]  /*01a0*/  UMOV UR4, 0x400 ;  /* 0x0000040000047882 */ /* 0x000fe20000000000 */
[----:B------:R-:W-:Y:S01]  /*01b0*/  UMOV UR5, 0x1 ;  /* 0x0000000100057882 */ /* 0x000fe20000000000 */
[----:B------:R-:W-:Y:S02]  /*01c0*/  UMOV UR6, 0x6 ;  /* 0x0000000600067882 */ /* 0x000fe40000000000 */
[----:B------:R-:W-:-:S04]  /*01d0*/  UIADD3 UR6, -UR6, 0x100000, URZ ;  /* 0x0010000006067890 */ /* 0x000fc8000fffe13f */
[----:B------:R-:W-:Y:S02]  /*01e0*/  USHF.L.U32 UR7, UR6, 0xb, URZ ;  /* 0x0000000b06077899 */ /* 0x000fe4000800063f */
[----:B------:R-:W-:Y:S02]  /*01f0*/  USHF.L.U32 UR6, UR6, 0x1, URZ ;  /* 0x0000000106067899 */ /* 0x000fe4000800063f */
[----:B0-----:R-:W-:Y:S02]  /*0200*/  ULEA UR8, UR8, UR4, 0x18 ;  /* 0x0000000408087291 */ /* 0x001fe4000f8ec03f */
[----:B------:R-:W-:-:S04]  /*0210*/  UIADD3 UR4, -UR5, 0x100000, URZ ;  /* 0x0010000005047890 */ /* 0x000fc8000fffe13f */
[----:B------:R-:W-:Y:S02]  /*0220*/  USHF.L.U32 UR5, UR4, 0xb, URZ ;  /* 0x0000000b04057899 */ /* 0x000fe4000800063f */
[----:B------:R-:W-:Y:S01]  /*0230*/  USHF.L.U32 UR4, UR4, 0x1, URZ ;  /* 0x0000000104047899 */ /* 0x000fe2000800063f */
[----:B------:R-:W0:Y:S11]  /*0240*/  FENCE.VIEW.ASYNC.S ;  /* 0x00000000000073c6 */ /* 0x000e360000000000 */
[----:B0-----:R0:W1:Y:S01]  /*0250*/  SYNCS.EXCH.64 URZ, [UR8], UR4 ;  /* 0x00000004083f75b2 */ /* 0x0010620008000100 */
[----:B------:R0:W2:Y:S01]  /*0260*/  SYNCS.EXCH.64 URZ, [UR8+0x70], UR6 ;  /* 0x00007006083f75b2 */ /* 0x0000a20008000100 */
[----:B------:R0:W3:Y:S01]  /*0270*/  SYNCS.EXCH.64 URZ, [UR8+0x8], UR4 ;  /* 0x00000804083f75b2 */ /* 0x0000e20008000100 */
[----:B------:R0:W4:Y:S01]  /*0280*/  SYNCS.EXCH.64 URZ, [UR8+0x78], UR6 ;  /* 0x00007806083f75b2 */ /* 0x0001220008000100 */
[----:B------:R0:W0:Y:S01]  /*0290*/  SYNCS.EXCH.64 URZ, [UR8+0x10], UR4 ;  /* 0x00001004083f75b2 */ /* 0x0000220008000100 */
        /* <DEDUP_REMOVED lines=23> */
[----:B-1234-:R-:W-:Y:S01]  /*0410*/  NOP ;  /* 0x0000000000007918 */ /* 0x01efe20000000000 */
.L_x_3:
[----:B0-----:R-:W-:Y:S05]  /*0420*/  BSYNC B0 ;  /* 0x0000000000007941 */ /* 0x001fea0003800000 */
.L_x_2:
[----:B------:R-:W-:Y:S01]  /*0430*/  SHF.R.S32.HI R5, RZ, 0x1f, R0 ;  /* 0x0000001fff057819 */ /* 0x000fe20000011400 */
[----:B------:R-:W0:Y:S01]  /*0440*/  SHFL.IDX PT, R2, R2, RZ, 0x1f ;  /* 0x00001fff02027589 */ /* 0x000e2200000e0000 */
[----:B------:R-:W1:Y:S01]  /*0450*/  S2UR UR8, SR_CTAID.X ;  /* 0x00000000000879c3 */ /* 0x000e620000002500 */
[----:B------:R-:W-:Y:S02]  /*0460*/  ELECT P0, URZ, PT ;  /* 0x00000000003f782f */ /* 0x000fe40003800000 */
[----:B------:R-:W-:Y:S01]  /*0470*/  LEA.HI R5, R5, R0, RZ, 0x7 ;  /* 0x0000000005057211 */ /* 0x000fe200078f38ff */
[----:B------:R-:W2:Y:S01]  /*0480*/  S2R R8, SR_CTAID.Y ;  /* 0x0000000000087919 */ /* 0x000ea20000002600 */
[----:B------:R-:W-:Y:S01]  /*0490*/  SHF.R.S32.HI R11, RZ, 0x1f, R4 ;  /* 0x0000001fff0b7819 */ /* 0x000fe20000011404 */
[----:B------:R-:W-:Y:S01]  /*04a0*/  ULDC UR4, c[0x0][0x150] ;  /* 0x0000540000047ab9 */ /* 0x000fe20000000800 */
[----:B------:R-:W-:Y:S01]  /*04b0*/  LOP3.LUT R5, R5, 0xffffff80, RZ, 0xc0, !PT ;  /* 0xffffff8005057812 */ /* 0x000fe200078ec0ff */
[----:B------:R-:W-:Y:S01]  /*04c0*/  VIADD R16, R3, 0xffffffff ;  /* 0xffffffff03107836 */ /* 0x000fe20000000000 */
[----:B------:R-:W-:Y:S01]  /*04d0*/  LEA.HI R11, R11, R4, RZ, 0x2 ;  /* 0x000000040b0b7211 */ /* 0x000fe200078f10ff */
[----:B------:R-:W3:Y:S01]  /*04e0*/  LDC R12, c[0x0][0x144] ;  /* 0x00005100ff0c7b82 */ /* 0x000ee20000000800 */
[----:B------:R-:W-:Y:S01]  /*04f0*/  NOP ;  /* 0x0000000000007918 */ /* 0x000fe20000000000 */
[----:B------:R-:W-:Y:S01]  /*0500*/  IMAD.IADD R6, R0, 0x1, -R5 ;  /* 0x0000000100067824 */ /* 0x000fe200078e0a05 */
[----:B------:R-:W-:Y:S01]  /*0510*/  LOP3.LUT R11, R11, 0x3ffffffc, RZ, 0xc0, !PT ;  /* 0x3ffffffc0b0b7812 */ /* 0x000fe200078ec0ff */
[----:B------:R-:W-:Y:S01]  /*0520*/  NOP ;  /* 0x0000000000007918 */ /* 0x000fe20000000000 */
[----:B------:R-:W-:-:S02]  /*0530*/  ISETP.NE.AND P4, PT, R3, RZ, PT ;  /* 0x000000ff0300720c */ /* 0x000fc40003f85270 */
[----:B------:R-:W-:Y:S01]  /*0540*/  SHF.R.S32.HI R5, RZ, 0x1f, R6 ;  /* 0x0000001fff057819 */ /* 0x000fe20000011406 */
[----:B------:R-:W-:Y:S01]  /*0550*/  IMAD.IADD R4, R4, 0x1, -R11 ;  /* 0x0000000104047824 */ /* 0x000fe200078e0a0b */
[----:B------:R-:W4:Y:S01]  /*0560*/  LDC R14, c[0x0][0x140] ;  /* 0x00005000ff0e7b82 */ /* 0x000f220000000800 */
[----:B------:R-:W-:Y:S02]  /*0570*/  ISETP.GE.U32.AND P6, PT, R16, 0x2, PT ;  /* 0x000000021000780c */ /* 0x000fe40003fc6070 */
[----:B------:R-:W-:Y:S02]  /*0580*/  LEA.HI R5, R5, R6, RZ, 0x3 ;  /* 0x0000000605057211 */ /* 0x000fe400078f18ff */
[----:B0-----:R-:W-:Y:S02]  /*0590*/  ISETP.NE.OR P0, PT, R2, RZ, !P0 ;  /* 0x000000ff0200720c */ /* 0x001fe40004705670 */
[--C-:B------:R-:W-:Y:S01]  /*05a0*/  SHF.R.S32.HI R2, RZ, 0x3, R5.reuse ;  /* 0x00000003ff027819 */ /* 0x100fe20000011405 */
[----:B------:R-:W0:Y:S01]  /*05b0*/  LDC R13, c[0x0][0x148] ;  /* 0x00005200ff0d7b82 */ /* 0x000e220000000800 */
[----:B------:R-:W-:-:S02]  /*05c0*/  SHF.R.S32.HI R5, RZ, 0x1f, R5 ;  /* 0x0000001fff057819 */ /* 0x000fc40000011405 */
[----:B-1----:R-:W-:Y:S02]  /*05d0*/  I2FP.F32.U32 R10, UR8 ;  /* 0x00000008000a7c45 */ /* 0x002fe40008201000 */
[----:B------:R-:W-:-:S03]  /*05e0*/  LEA.HI R5, R5, R2, RZ, 0x2 ;  /* 0x0000000205057211 */ /* 0x000fc600078f10ff */
[----:B------:R-:W-:Y:S01]  /*05f0*/  FMUL R10, R10, UR4 ;  /* 0x000000040a0a7c20 */ /* 0x000fe20008400000 */
[----:B------:R-:W-:Y:S01]  /*0600*/  LOP3.LUT R5, R5, 0xfffffffc, RZ, 0xc0, !PT ;  /* 0xfffffffc05057812 */ /* 0x000fe200078ec0ff */
[----:B------:R-:W-:Y:S01]  /*0610*/  VOTEU.ALL UP0, P0 ;  /* 0x00000000003f7886 */ /* 0x000fe20000000000 */
[----:B--2---:R-:W-:Y:S01]  /*0620*/  I2FP.F32.U32 R11, R8 ;  /* 0x00000008000b7245 */ /* 0x004fe20000201000 */
[----:B------:R-:W-:Y:S01]  /*0630*/  ULDC UR4, c[0x0][0x154] ;  /* 0x0000550000047ab9 */ /* 0x000fe20000000800 */
[----:B------:R-:W-:Y:S01]  /*0640*/  VOTEU.ALL UP1, P0 ;  /* 0x00000000003f7886 */ /* 0x000fe20000020000 */
[----:B------:R-:W1:Y:S01]  /*0650*/  F2I.U32.TRUNC.NTZ R10, R10 ;  /* 0x0000000a000a7305 */ /* 0x000e62000020f000 */
[----:B------:R-:W-:Y:S01]  /*0660*/  IMAD.IADD R5, R2, 0x1, -R5 ;  /* 0x0000000102057824 */ /* 0x000fe200078e0a05 */
[----:B------:R-:W2:Y:S01]  /*0670*/  @!UP0 S2UR UR7, SR_CgaCtaId ;  /* 0x00000000000789c3 */ /* 0x000ea20000008800 */
[----:B------:R-:W-:Y:S01]  /*0680*/  @!UP0 UMOV UR6, 0x400 ;  /* 0x0000040000068882 */ /* 0x000fe20000000000 */
[----:B----4-:R-:W-:Y:S01]  /*0690*/  ISETP.EQ.U32.AND P3, PT, R14, 0x1, PT ;  /* 0x000000010e00780c */ /* 0x010fe20003f62070 */
[----:B------:R-:W-:-:S05]  /*06a0*/  IMAD R5, R4, 0x4, R5 ;  /* 0x0000000404057824 */ /* 0x000fca00078e0205 */
[----:B------:R-:W-:-:S04]  /*06b0*/  LEA.HI R2, R5, R5, RZ, 0x1 ;  /* 0x0000000505027211 */ /* 0x000fc800078f08ff */
[----:B------:R-:W-:Y:S01]  /*06c0*/  LOP3.LUT R4, R2, 0xfffffffe, RZ, 0xc0, !PT ;  /* 0xfffffffe02047812 */ /* 0x000fe200078ec0ff */
[----:B-1----:R-:W-:Y:S02]  /*06d0*/  IMAD.MOV R15, RZ, RZ, -R10 ;  /* 0x000000ffff0f7224 */ /* 0x002fe400078e0a0a */
[----:B------:R-:W-:Y:S01]  /*06e0*/  FMUL R10, R11, UR4 ;  /* 0x000000040b0a7c20 */ /* 0x000fe20008400000 */
[----:B------:R-:W-:Y:S01]  /*06f0*/  SHF.R.S32.HI R2, RZ, 0x1f, R7 ;  /* 0x0000001fff027819 */ /* 0x000fe20000011407 */
[----:B------:R-:W-:Y:S01]  /*0700*/  UMOV UR4, 0x20 ;  /* 0x0000002000047882 */ /* 0x000fe20000000000 */
[----:B---3--:R-:W-:Y:S01]  /*0710*/  IMAD R12, R12, R15, UR8 ;  /* 0x000000080c0c7e24 */ /* 0x008fe2000f8e020f */
[----:B------:R-:W-:-:S04]  /*0720*/  @!UP0 UIADD3 UR4, -UR4, 0x100000, URZ ;  /* 0x0010000004048890 */ /* 0x000fc8000fffe13f */
[----:B------:R-:W-:Y:S02]  /*0730*/  @!UP0 USHF.L.U32 UR5, UR4, 0xb, URZ ;  /* 0x0000000b04058899 */ /* 0x000fe4000800063f */
[----:B------:R-:W-:Y:S01]  /*0740*/  @!UP0 USHF.L.U32 UR4, UR4, 0x1, URZ ;  /* 0x0000000104048899 */ /* 0x000fe2000800063f */
[C---:B------:R-:W-:Y:S01]  /*0750*/  IMAD.IADD R11, R5.reuse, 0x1, -R4 ;  /* 0x00000001050b7824 */ /* 0x040fe200078e0a04 */
[----:B------:R-:W1:Y:S01]  /*0760*/  F2I.U32.TRUNC.NTZ R10, R10 ;  /* 0x0000000a000a7305 */ /* 0x000e62000020f000 */
[----:B------:R-:W-:Y:S01]  /*0770*/  LEA.HI R2, R2, R7, RZ, 0x2 ;  /* 0x0000000702027211 */ /* 0x000fe200078f10ff */
[----:B------:R-:W-:Y:S02]  /*0780*/  IMAD.SHL.U32 R4, R5, 0x4, RZ ;  /* 0x0000000405047824 */ /* 0x000fe400078e00ff */
[----:B------:R-:W-:Y:S01]  /*0790*/  ISETP.NE.AND P2, PT, R11, R12, PT ;  /* 0x0000000c0b00720c */ /* 0x000fe20003f45270 */
[----:B--2---:R-:W-:Y:S01]  /*07a0*/  @!UP0 ULEA UR6, UR7, UR6, 0x18 ;  /* 0x0000000607068291 */ /* 0x004fe2000f8ec03f */
[----:B------:R-:W-:Y:S01]  /*07b0*/  LOP3.LUT R2, R2, 0xfffffffc, RZ, 0xc0, !PT ;  /* 0xfffffffc02027812 */ /* 0x000fe200078ec0ff */
[----:B------:R-:W-:Y:S01]  /*07c0*/  VOTEU.ALL UP0, P0 ;  /* 0x00000000003f7886 */ /* 0x000fe20000000000 */
[----:B------:R-:W-:-:S02]  /*07d0*/  LOP3.LUT R5, R5, 0xc, R4, 0x78, !PT ;  /* 0x0000000c05057812 */ /* 0x000fc400078e7804 */
[----:B------:R-:W-:Y:S01]  /*07e0*/  LOP3.LUT P0, RZ, R6, 0x7, RZ, 0xc0, !PT ;  /* 0x0000000706ff7812 */ /* 0x000fe2000780c0ff */
[----:B------:R-:W-:Y:S02]  /*07f0*/  IMAD.IADD R7, R7, 0x1, -R2 ;  /* 0x0000000107077824 */ /* 0x000fe400078e0a02 */
[----:B------:R-:W-:Y:S01]  /*0800*/  IMAD.MOV.U32 R6, RZ, RZ, 0x1 ;  /* 0x00000001ff067424 */ /* 0x000fe200078e00ff */
[----:B------:R-:W-:Y:S01]  /*0810*/  ISETP.LT.U32.AND P0, PT, R5, 0x4, !P0 ;  /* 0x000000040500780c */ /* 0x000fe20004701070 */
[----:B-1----:R-:W-:Y:S01]  /*0820*/  IMAD.MOV R20, RZ, RZ, -R10 ;  /* 0x000000ffff147224 */ /* 0x002fe200078e0a0a */
[----:B------:R-:W-:Y:S01]  /*0830*/  ISETP.NE.AND P1, PT, R7, 0x3, PT ;  /* 0x000000030700780c */ /* 0x000fe20003f25270 */
[----:B------:R-:W1:Y:S02]  /*0840*/  FENCE.VIEW.ASYNC.S ;  /* 0x00000000000073c6 */ /* 0x000e640000000000 */
[----:B-1----:R1:W2:Y:S01]  /*0850*/  @!UP0 SYNCS.EXCH.64 URZ, [UR6+0xf0], UR4 ;  /* 0x0000f004063f85b2 */ /* 0x0022a20008000100 */
[----:B------:R-:W-:Y:S01]  /*0860*/  @P2 LEA.HI R2, R5, R5, RZ, 0x1 ;  /* 0x0000000505022211 */ /* 0x000fe200078f08ff */
[----:B0-----:R-:W-:Y:S01]  /*0870*/  IMAD R11, R13, R20, R8 ;  /* 0x000000140d0b7224 */ /* 0x001fe200078e0208 */
[----:B------:R-:W-:-:S02]  /*0880*/  ISETP.EQ.OR P1, PT, R7, RZ, !P1 ;  /* 0x000000ff0700720c */ /* 0x000fc40004f22670 */
[----:B------:R-:W-:Y:S02]  /*0890*/  @P2 SHF.R.S32.HI R2, RZ, 0x1, R2 ;  /* 0x00000001ff022819 */ /* 0x000fe40000011402 */
[----:B------:R-:W-:Y:S02]  /*08a0*/  ISETP.EQ.AND P1, PT, R3, RZ, P1 ;  /* 0x000000ff0300720c */ /* 0x000fe40000f22270 */
[----:B------:R-:W-:Y:S02]  /*08b0*/  @P2 ISETP.NE.AND P5, PT, R2, R11, PT ;  /* 0x0000000b0200220c */ /* 0x000fe40003fa5270 */
[----:B------:R-:W-:Y:S02]  /*08c0*/  SEL R3, RZ, 0x1, !P0 ;  /* 0x00000001ff037807 */ /* 0x000fe40004000000 */
[----:B------:R-:W-:Y:S02]  /*08d0*/  @P2 SEL R6, RZ, 0x1, P5 ;  /* 0x00000001ff062807 */ /* 0x000fe40002800000 */
[----:B------:R-:W-:Y:S01]  /*08e0*/  SEL R4, RZ, 0x1, !P1 ;  /* 0x00000001ff047807 */ /* 0x000fe20004800000 */
[----:B------:R1:W0:Y:S01]  /*08f0*/  @!UP1 SYNCS.EXCH.64 URZ, [UR6+0xf8], UR4 ;  /* 0x0000f804063f95b2 */ /* 0x0002220008000100 */
[----:B------:R-:W-:Y:S01]  /*0900*/  LOP3.LUT R6, R6, R3, RZ, 0xc0, !PT ;  /* 0x0000000306067212 */ /* 0x000fe200078ec0ff */
[----:B------:R-:W-:Y:S01]  /*0910*/  NOP ;  /* 0x0000000000007918 */ /* 0x000fe20000000000 */
[----:B------:R-:W-:Y:S01]  /*0920*/  SEL R4, R4, 0x2, P6 ;  /* 0x0000000204047807 */ /* 0x000fe20003000000 */
[----:B------:R-:W-:Y:S06]  /*0930*/  @!P3 BRA `(.L_x_4) ;  /* 0x000000000008b947 */ /* 0x000fec0003800000 */
[----:B0-2---:R-:W-:Y:S01]  /*0940*/  UCGABAR_ARV ;  /* 0x00000000000079c7 */ /* 0x005fe20008000000 */
[----:B------:R-:W-:Y:S05]  /*0950*/  BRA `(.L_x_5) ;  /* 0x0000000000047947 */ /* 0x000fea0003800000 */
.L_x_4:
[----:B0-2---:R-:W-:Y:S01]  /*0960*/  NOP ;  /* 0x0000000000007918 */ /* 0x005fe20000000000 */
.L_x_5:
[----:B------:R-:W0:Y:S01]  /*0970*/  LDC R2, c[0x0][0x65c] ;  /* 0x00019700ff027b82 */ /* 0x000e220000000800 */
[----:B------:R-:W-:Y:S01]  /*0980*/  IMAD.MOV.U32 R3, RZ, RZ, RZ ;  /* 0x000000ffff037224 */ /* 0x000fe200078e00ff */
[----:B0-----:R-:W-:Y:S01]  /*0990*/  ISETP.NE.AND P2, PT, R2, 0x1, PT ;  /* 0x000000010200780c */ /* 0x001fe20003f45270 */
[----:B------:R-:W-:-:S12]  /*09a0*/  IMAD.U32 R2, RZ, RZ, UR8 ;  /* 0x00000008ff027e24 */ /* 0x000fd8000f8e00ff */
[----:B------:R-:W0:Y:S01]  /*09b0*/  @P2 LDC R15, c[0x0][0x10] ;  /* 0x00000400ff0f2b82 */ /* 0x000e220000000800 */
[----:B------:R-:W-:Y:S02]  /*09c0*/  @P2 IMAD.MOV.U32 R9, RZ, RZ, RZ ;  /* 0x000000ffff092224 */ /* 0x000fe400078e00ff */
[----:B------:R-:W-:-:S05]  /*09d0*/  @P2 IMAD.MOV.U32 R17, RZ, RZ, RZ ;  /* 0x000000ffff112224 */ /* 0x000fca00078e00ff */
[----:B------:R-:W2:Y:S01]  /*09e0*/  @!P2 LDC R11, c[0x0][0xc] ;  /* 0x00000300ff0bab82 */ /* 0x000ea20000000800 */
[----:B0-----:R-:W-:-:S04]  /*09f0*/  @P2 IMAD.WIDE.U32 R14, R15, UR8, R8 ;  /* 0x000000080f0e2c25 */ /* 0x001fc8000f8e0008 */
[----:B--2---:R-:W-:-:S04]  /*0a00*/  @!P2 IMAD.WIDE.U32 R10, R8, R11, R2 ;  /* 0x0000000b080aa225 */ /* 0x004fc800078e0002 */
[----:B------:R-:W-:Y:S02]  /*0a10*/  @P2 IMAD.MOV.U32 R2, RZ, RZ, R14 ;  /* 0x000000ffff022224 */ /* 0x000fe400078e000e */
[----:B------:R-:W-:Y:S02]  /*0a20*/  @P2 IMAD.IADD R3, R15, 0x1, R17 ;  /* 0x000000010f032824 */ /* 0x000fe400078e0211 */
[----:B------:R-:W-:Y:S02]  /*0a30*/  @!P2 IMAD.MOV.U32 R2, RZ, RZ, R10 ;  /* 0x000000ffff02a224 */ /* 0x000fe400078e000a */
[----:B------:R-:W-:Y:S01]  /*0a40*/  @!P2 IMAD.MOV.U32 R3, RZ, RZ, R11 ;  /* 0x000000ffff03a224 */ /* 0x000fe200078e000b */
[----:B------:R-:W-:Y:S06]  /*0a50*/  @!P3 BRA `(.L_x_6) ;  /* 0x00000000000cb947 */ /* 0x000fec0003800000 */
[----:B------:R-:W-:Y:S01]  /*0a60*/  UCGABAR_WAIT ;  /* 0x0000000000007dc7 */ /* 0x000fe20008000000 */
[----:B------:R-:W-:Y:S01]  /*0a70*/  CCTL.IVALL ;  /* 0x00000000ff00798f */ /* 0x000fe20002000000 */
[----:B------:R-:W-:Y:S05]  /*0a80*/  BRA `(.L_x_7) ;  /* 0x0000000000047947 */ /* 0x000fea0003800000 */
.L_x_6:
[----:B------:R-:W-:Y:S06]  /*0a90*/  BAR.SYNC.DEFER_BLOCKING 0x0 ;  /* 0x0000000000007b1d */ /* 0x000fec0000010000 */
.L_x_7:
[----:B------:R-:W-:Y:S05]  /*0aa0*/  @!P4 BRA `(.L_x_8) ;  /* 0x000000740048c947 */ /* 0x000fea0003800000 */
[----:B------:R-:W-:-:S13]  /*0ab0*/  ISETP.GT.U32.AND P0, PT, R16, 0x1, PT ;  /* 0x000000011000780c */ /* 0x000fda0003f04070 */
[----:B-1----:R-:W-:Y:S05]  /*0ac0*/  @P0 EXIT ;  /* 0x000000000000094d */ /* 0x002fea0003800000 */
[----:B------:R-:W-:Y:S01]  /*0ad0*/  ULDC.64 UR4, c[0x0][0x650] ;  /* 0x0001940000047ab9 */ /* 0x000fe20000000a00 */
[----:B------:R-:W-:Y:S01]  /*0ae0*/  PRMT R14, RZ, 0x7610, R14 ;  /* 0x00007610ff0e7816 */ /* 0x000fe2000000000e */
[----:B------:R-:W-:Y:S01]  /*0af0*/  IMAD.MOV.U32 R10, RZ, RZ, -0x1 ;  /* 0xffffffffff0a7424 */ /* 0x000fe200078e00ff */
[----:B------:R-:W-:Y:S01]  /*0b00*/  ISETP.GE.U32.AND P0, PT, R2, UR4, PT ;  /* 0x0000000402007c0c */ /* 0x000fe2000bf06070 */
[----:B------:R-:W-:Y:S02]  /*0b10*/  IMAD.MOV.U32 R11, RZ, RZ, -0x1 ;  /* 0xffffffffff0b7424 */ /* 0x000fe400078e00ff */
[----:B------:R-:W-:Y:S01]  /*0b20*/  IMAD.MOV.U32 R7, RZ, RZ, -0x1 ;  /* 0xffffffffff077424 */ /* 0x000fe200078e00ff */
[----:B------:R-:W-:-:S13]  /*0b30*/  ISETP.GE.U32.AND.EX P0, PT, R3, UR5, PT, P0 ;  /* 0x0000000503007c0c */ /* 0x000fda000bf06100 */
[----:B------:R-:W-:Y:S05]  /*0b40*/  @P0 BRA `(.L_x_9) ;  /* 0x0000000400280947 */ /* 0x000fea0003800000 */
[----:B------:R-:W0:Y:S01]  /*0b50*/  LDC.64 R22, c[0x0][0x628] ;  /* 0x00018a00ff167b82 */ /* 0x000e220000000a00 */
[----:B------:R-:W-:Y:S02]  /*0b60*/  IMAD.MOV.U32 R10, RZ, RZ, R2 ;  /* 0x000000ffff0a7224 */ /* 0x000fe400078e0002 */
[----:B------:R-:W-:-:S05]  /*0b70*/  IMAD.MOV.U32 R11, RZ, RZ, R3 ;  /* 0x000000ffff0b7224 */ /* 0x000fca00078e0003 */
[----:B------:R-:W1:Y:S08]  /*0b80*/  LDC R18, c[0x0][0x630] ;  /* 0x00018c00ff127b82 */ /* 0x000e700000000800 */
[----:B------:R-:W2:Y:S01]  /*0b90*/  LDC.64 R24, c[0x0][0x620] ;  /* 0x00018800ff187b82 */ /* 0x000ea20000000a00 */
[----:B0-----:R-:W-:-:S04]  /*0ba0*/  ISETP.NE.U32.AND P0, PT, R22, RZ, PT ;  /* 0x000000ff1600720c */ /* 0x001fc80003f05070 */
[----:B------:R-:W-:-:S13]  /*0bb0*/  ISETP.NE.AND.EX P0, PT, R23, RZ, PT, P0 ;  /* 0x000000ff1700720c */ /* 0x000fda0003f05300 */
[----:B-12---:R-:W-:Y:S05]  /*0bc0*/  @!P0 BRA `(.L_x_10) ;  /* 0x0000000000288947 */ /* 0x006fea0003800000 */
[----:B------:R-:W0:Y:S02]  /*0bd0*/  LDC R7, c[0x0][0x634] ;  /* 0x00018d00ff077b82 */ /* 0x000e240000000800 */
[----:B0-----:R-:W-:-:S05]  /*0be0*/  IADD3 R7, P0, R2, R7, RZ ;  /* 0x0000000702077210 */ /* 0x001fca0007f1e0ff */
[----:B------:R-:W-:-:S04]  /*0bf0*/  IMAD.X R19, RZ, RZ, R3, P0 ;  /* 0x000000ffff137224 */ /* 0x000fc800000e0603 */
[----:B------:R-:W-:-:S04]  /*0c00*/  IMAD.WIDE.U32 R10, R19, R22, RZ ;  /* 0x00000016130a7225 */ /* 0x000fc800078e00ff */
[----:B------:R-:W-:-:S04]  /*0c10*/  IMAD.WIDE.U32 R14, P0, R7, R23, R10 ;  /* 0x00000017070e7225 */ /* 0x000fc8000780000a */
[----:B------:R-:W-:-:S04]  /*0c20*/  IMAD.WIDE.U32 R10, R7, R22, RZ ;  /* 0x00000016070a7225 */ /* 0x000fc800078e00ff */
[----:B------:R-:W-:Y:S01]  /*0c30*/  IMAD.X R17, RZ, RZ, RZ, P0 ;  /* 0x000000ffff117224 */ /* 0x000fe200000e06ff */
[----:B------:R-:W-:Y:S01]  /*0c40*/  IADD3 RZ, P0, R11, R14, RZ ;  /* 0x0000000e0bff7210 */ /* 0x000fe20007f1e0ff */
[----:B------:R-:W-:-:S04]  /*0c50*/  IMAD.MOV.U32 R16, RZ, RZ, R15 ;  /* 0x000000ffff107224 */ /* 0x000fc800078e000f */
[----:B------:R-:W-:-:S08]  /*0c60*/  IMAD.WIDE.U32.X R10, R19, R23, R16, P0 ;  /* 0x00000017130a7225 */ /* 0x000fd000000e0410 */
.L_x_10:
[----:B------:R-:W0:Y:S01]  /*0c70*/  LDC.64 R26, c[0x0][0x640] ;  /* 0x00019000ff1a7b82 */ /* 0x000e220000000a00 */
[--C-:B------:R-:W-:Y:S01]  /*0c80*/  SHF.R.U64 R28, R10, R18, R11.reuse ;  /* 0x000000120a1c7219 */ /* 0x100fe2000000120b */
[----:B------:R-:W-:Y:S01]  /*0c90*/  IMAD R29, R13, R20, R8 ;  /* 0x000000140d1d7224 */ /* 0x000fe200078e0208 */
[----:B------:R-:W-:Y:S01]  /*0ca0*/  SHF.R.U32.HI R7, RZ, R18, R11 ;  /* 0x00000012ff077219 */ /* 0x000fe2000001160b */
[----:B------:R-:W-:Y:S01]  /*0cb0*/  IMAD.MOV.U32 R23, RZ, RZ, 0x1 ;  /* 0x00000001ff177424 */ /* 0x000fe200078e00ff */
[----:B------:R-:W-:-:S03]  /*0cc0*/  IADD3 R9, P0, RZ, -R28, RZ ;  /* 0x8000001cff097210 */ /* 0x000fc60007f1e0ff */
[----:B------:R-:W1:Y:S02]  /*0cd0*/  LDC R16, c[0x0][0x618] ;  /* 0x00018600ff107b82 */ /* 0x000e640000000800 */
[----:B------:R-:W-:Y:S02]  /*0ce0*/  IMAD.X R7, RZ, RZ, ~R7, P0 ;  /* 0x000000ffff077224 */ /* 0x000fe400000e0e07 */
[----:B------:R-:W-:-:S04]  /*0cf0*/  IMAD.WIDE.U32 R10, R9, R24, R2 ;  /* 0x00000018090a7225 */ /* 0x000fc800078e0002 */
[----:B------:R-:W2:Y:S01]  /*0d00*/  LDC R15, c[0x0][0x608] ;  /* 0x00018200ff0f7b82 */ /* 0x000ea20000000800 */
[----:B------:R-:W-:-:S04]  /*0d10*/  IMAD R14, R7, R24, RZ ;  /* 0x00000018070e7224 */ /* 0x000fc800078e02ff */
[----:B------:R-:W-:-:S03]  /*0d20*/  IMAD R7, R9, R25, R14 ;  /* 0x0000001909077224 */ /* 0x000fc600078e020e */
[----:B------:R-:W3:Y:S01]  /*0d30*/  LDC R22, c[0x0][0x658] ;  /* 0x00019600ff167b82 */ /* 0x000ee20000000800 */
[----:B------:R-:W-:Y:S01]  /*0d40*/  IMAD.IADD R7, R11, 0x1, R7 ;  /* 0x000000010b077824 */ /* 0x000fe200078e0207 */
[----:B0-----:R-:W-:-:S04]  /*0d50*/  ISETP.NE.U32.AND P0, PT, R26, RZ, PT ;  /* 0x000000ff1a00720c */ /* 0x001fc80003f05070 */
[----:B------:R-:W-:Y:S02]  /*0d60*/  ISETP.NE.AND.EX P0, PT, R27, RZ, PT, P0 ;  /* 0x000000ff1b00720c */ /* 0x000fe40003f05300 */
[----:B------:R-:W0:Y:S01]  /*0d70*/  LDC R18, c[0x0][0x600] ;  /* 0x00018000ff127b82 */ /* 0x000e220000000800 */
[-CC-:B-1----:R-:W-:Y:S02]  /*0d80*/  SHF.R.U64 R19, R10, R16.reuse, R7.reuse ;  /* 0x000000100a137219 */ /* 0x182fe40000001207 */
[----:B------:R-:W-:Y:S01]  /*0d90*/  SHF.R.U32.HI R10, RZ, R16, R7 ;  /* 0x00000010ff0a7219 */ /* 0x000fe20000011607 */
[----:B------:R-:W-:-:S04]  /*0da0*/  IMAD.MOV.U32 R7, RZ, RZ, -0x1 ;  /* 0xffffffffff077424 */ /* 0x000fc800078e00ff */
[----:B------:R-:W1:Y:S01]  /*0db0*/  LDC R21, c[0x0][0x648] ;  /* 0x00019200ff157b82 */ /* 0x000e620000000800 */
[-CC-:B--2---:R-:W-:Y:S02]  /*0dc0*/  SHF.R.U64 R16, R19, R15.reuse, R10.reuse ;  /* 0x0000000f13107219 */ /* 0x184fe4000000120a */
[----:B------:R-:W-:-:S05]  /*0dd0*/  SHF.R.U32.HI R9, RZ, R15, R10 ;  /* 0x0000000fff097219 */ /* 0x000fca000001160a */
[----:B------:R-:W2:Y:S01]  /*0de0*/  LDC R24, c[0x0][0x638] ;  /* 0x00018e00ff187b82 */ /* 0x000ea20000000800 */
[-CC-:B---3--:R-:W-:Y:S02]  /*0df0*/  SHF.R.U64 R20, R16, R22.reuse, R9.reuse ;  /* 0x0000001610147219 */ /* 0x188fe40000001209 */
[-C--:B------:R-:W-:Y:S02]  /*0e00*/  SHF.L.U32 R7, R7, R22.reuse, RZ ;  /* 0x0000001607077219 */ /* 0x080fe400000006ff */
[----:B------:R-:W-:Y:S01]  /*0e10*/  SHF.R.U32.HI R9, RZ, R22, R9 ;  /* 0x00000016ff097219 */ /* 0x000fe20000011609 */
[----:B------:R-:W-:Y:S01]  /*0e20*/  IMAD.MOV.U32 R8, RZ, RZ, R20 ;  /* 0x000000ffff087224 */ /* 0x000fe200078e0014 */
[----:B------:R-:W-:Y:S01]  /*0e30*/  LOP3.LUT R13, RZ, R7, RZ, 0x33, !PT ;  /* 0x00000007ff0d7212 */ /* 0x000fe200078e33ff */
[----:B------:R-:W3:Y:S01]  /*0e40*/  LDC R25, c[0x0][0x610] ;  /* 0x00018400ff197b82 */ /* 0x000ee20000000800 */
[----:B------:R-:W-:Y:S05]  /*0e50*/  @!P0 BRA `(.L_x_11) ;  /* 0x0000000000288947 */ /* 0x000fea0003800000 */
[----:B------:R-:W4:Y:S02]  /*0e60*/  LDC R7, c[0x0][0x64c] ;  /* 0x00019300ff077b82 */ /* 0x000f240000000800 */
[----:B----4-:R-:W-:-:S05]  /*0e70*/  IADD3 R7, P0, R20, R7, RZ ;  /* 0x0000000714077210 */ /* 0x010fca0007f1e0ff */
        /* <DEDUP_REMOVED lines=8> */
.L_x_11:
[----:B-1----:R-:W-:Y:S01]  /*0f00*/  SHF.R.U64 R9, R8, R21, R9 ;  /* 0x0000001508097219 */ /* 0x002fe20000001209 */
[----:B0-----:R-:W-:Y:S01]  /*0f10*/  VIADD R10, R18, 0xffffffff ;  /* 0xffffffff120a7836 */ /* 0x001fe20000000000 */
[----:B------:R-:W-:Y:S01]  /*0f20*/  SHF.L.U32 R7, R23, R22, RZ ;  /* 0x0000001617077219 */ /* 0x000fe200000006ff */
[----:B------:R-:W-:Y:S01]  /*0f30*/  IMAD.MOV.U32 R14, RZ, RZ, 0x1 ;  /* 0x00000001ff0e7424 */ /* 0x000fe200078e00ff */
[----:B------:R-:W-:Y:S01]  /*0f40*/  LOP3.LUT R8, R16, R13, RZ, 0xc0, !PT ;  /* 0x0000000d10087212 */ /* 0x000fe200078ec0ff */
[----:B------:R-:W-:Y:S01]  /*0f50*/  IMAD.MOV R11, RZ, RZ, -R9 ;  /* 0x000000ffff0b7224 */ /* 0x000fe200078e0a09 */
[----:B------:R-:W-:Y:S02]  /*0f60*/  SEL R12, R12, R29, !P2 ;  /* 0x0000001d0c0c7207 */ /* 0x000fe40005000000 */
[----:B------:R-:W-:Y:S01]  /*0f70*/  LOP3.LUT R10, R19, R10, RZ, 0xc0, !PT ;  /* 0x0000000a130a7212 */ /* 0x000fe200078ec0ff */
[----:B------:R-:W-:Y:S02]  /*0f80*/  IMAD R9, R7, R9, R8 ;  /* 0x0000000907097224 */ /* 0x000fe400078e0208 */
[----:B--2---:R-:W-:-:S02]  /*0f90*/  IMAD R7, R11, R24, R20 ;  /* 0x000000180b077224 */ /* 0x004fc400078e0214 */
[----:B---3--:R-:W-:Y:S02]  /*0fa0*/  IMAD R12, R9, R25, R12 ;  /* 0x00000019090c7224 */ /* 0x008fe400078e020c */
[----:B------:R-:W-:-:S05]  /*0fb0*/  IMAD R7, R7, R18, R10 ;  /* 0x0000001207077224 */ /* 0x000fca00078e020a */
[----:B------:R-:W-:Y:S02]  /*0fc0*/  SEL R11, R7, R12, !P2 ;  /* 0x0000000c070b7207 */ /* 0x000fe40005000000 */
[----:B------:R-:W-:Y:S01]  /*0fd0*/  SEL R10, R12, R7, !P2 ;  /* 0x000000070c0a7207 */ /* 0x000fe20005000000 */
[----:B------:R-:W-:-:S07]  /*0fe0*/  IMAD.MOV.U32 R7, RZ, RZ, R28 ;  /* 0x000000ffff077224 */ /* 0x000fce00078e001c */
.L_x_9:
[----:B------:R-:W-:-:S08]  /*0ff0*/  NOP ;  /* 0x0000000000007918 */ /* 0x000fd00000000000 */
[----:B------:R-:W0:Y:S02]  /*1000*/  USETMAXREG.TRY_ALLOC.CTAPOOL UP0, 0xe8 ;  /* 0x000000e8000079c8 */ /* 0x000e240008000600 */
[----:B0-----:R-:W-:-:S13]  /*1010*/  PLOP3.LUT P0, PT, PT, PT, UP0, 0x80, 0x0 ;  /* 0x000000000000781c */ /* 0x001fda0003f0f008 */
[----:B------:R-:W-:Y:S05]  /*1020*/  @!P0 BRA `(.L_x_9) ;  /* 0xfffffffc00f08947 */ /* 0x000fea000383ffff */
[----:B------:R-:W-:Y:S01]  /*1030*/  ULDC.64 UR4, c[0x0][0x598] ;  /* 0x0001660000047ab9 */ /* 0x000fe20000000a00 */
[----:B------:R-:W-:Y:S01]  /*1040*/  ULDC.64 UR16, c[0x0][0x208] ;  /* 0x0000820000107ab9 */ /* 0x000fe20000000a00 */
[----:B------:R-:W-:-:S04]  /*1050*/  ISETP.NE.U32.AND P0, PT, RZ, UR4, PT ;  /* 0x00000004ff007c0c */ /* 0x000fc8000bf05070 */
[----:B------:R-:W-:-:S13]  /*1060*/  ISETP.NE.AND.EX P0, PT, RZ, UR5, PT, P0 ;  /* 0x00000005ff007c0c */ /* 0x000fda000bf05300 */
[----:B------:R-:W-:Y:S05]  /*1070*/  @!P0 BRA `(.L_x_12) ;  /* 0x00000000001c8947 */ /* 0x000fea0003800000 */
[----:B------:R-:W0:Y:S02]  /*1080*/  LDC.64 R8, c[0x0][0x598] ;  /* 0x00016600ff087b82 */ /* 0x000e240000000a00 */
[----:B0-----:R-:W2:Y:S02]  /*1090*/  LDG.E.64 R8, desc[UR16][R8.64] ;  /* 0x0000001008087981 */ /* 0x001ea4000c1e1b00 */
[----:B--2---:R-:W-:-:S04]  /*10a0*/  ISETP.NE.U32.AND P0, PT, R8, RZ, PT ;  /* 0x000000ff0800720c */ /* 0x004fc80003f05070 */
[----:B------:R-:W-:-:S13]  /*10b0*/  ISETP.NE.AND.EX P0, PT, R9, RZ, PT, P0 ;  /* 0x000000ff0900720c */ /* 0x000fda0003f05300 */
[----:B------:R-:W-:Y:S05]  /*10c0*/  @!P0 BRA `(.L_x_12) ;  /* 0x0000000000088947 */ /* 0x000fea0003800000 */
[----:B------:R0:W5:Y:S01]  /*10d0*/  LD.E R8, desc[UR16][R8.64] ;  /* 0x0000001008087980 */ /* 0x000162000c101900 */
[----:B------:R-:W-:Y:S05]  /*10e0*/  BRA `(.L_x_13) ;  /* 0x0000000000207947 */ /* 0x000fea0003800000 */
.L_x_12:
[----:B------:R-:W-:Y:S02]  /*10f0*/  ULDC.64 UR4, c[0x0][0x588] ;  /* 0x0001620000047ab9 */ /* 0x000fe40000000a00 */
[----:B------:R-:W-:-:S04]  /*1100*/  ISETP.NE.U32.AND P0, PT, RZ, UR4, PT ;  /* 0x00000004ff007c0c */ /* 0x000fc8000bf05070 */
[----:B------:R-:W-:-:S13]  /*1110*/  ISETP.NE.AND.EX P0, PT, RZ, UR5, PT, P0 ;  /* 0x00000005ff007c0c */ /* 0x000fda000bf05300 */
[----:B------:R-:W-:Y:S05]  /*1120*/  @!P0 BRA `(.L_x_14) ;  /* 0x00000000000c8947 */ /* 0x000fea0003800000 */
[----:B------:R-:W0:Y:S02]  /*1130*/  LDC.64 R8, c[0x0][0x588] ;  /* 0x00016200ff087b82 */ /* 0x000e240000000a00 */
[----:B0-----:R1:W5:Y:S01]  /*1140*/  LDG.E R8, desc[UR16][R8.64] ;  /* 0x0000001008087981 */ /* 0x001362000c1e1900 */
[----:B------:R-:W-:Y:S05]  /*1150*/  BRA `(.L_x_13) ;  /* 0x0000000000047947 */ /* 0x000fea0003800000 */
.L_x_14:
[----:B------:R-:W2:Y:S02]  /*1160*/  LDC R8, c[0x0][0x580] ;  /* 0x00016000ff087b82 */ /* 0x000ea40000000800 */
.L_x_13:
[----:B------:R-:W-:Y:S02]  /*1170*/  ULDC.64 UR4, c[0x0][0x5a0] ;  /* 0x0001680000047ab9 */ /* 0x000fe40000000a00 */
[----:B------:R-:W-:-:S04]  /*1180*/  ISETP.NE.U32.AND P0, PT, RZ, UR4, PT ;  /* 0x00000004ff007c0c */ /* 0x000fc8000bf05070 */
[----:B------:R-:W-:-:S13]  /*1190*/  ISETP.NE.AND.EX P0, PT, RZ, UR5, PT, P0 ;  /* 0x00000005ff007c0c */ /* 0x000fda000bf05300 */
[----:B------:R-:W-:Y:S05]  /*11a0*/  @!P0 BRA `(.L_x_15) ;  /* 0x00000000001c8947 */ /* 0x000fea0003800000 */
[----:B------:R-:W3:Y:S02]  /*11b0*/  LDC.64 R12, c[0x0][0x5a0] ;  /* 0x00016800ff0c7b82 */ /* 0x000ee40000000a00 */
[----:B---3--:R-:W3:Y:S02]  /*11c0*/  LDG.E.64 R12, desc[UR16][R12.64] ;  /* 0x000000100c0c7981 */ /* 0x008ee4000c1e1b00 */
[----:B---3--:R-:W-:-:S04]  /*11d0*/  ISETP.NE.U32.AND P0, PT, R12, RZ, PT ;  /* 0x000000ff0c00720c */ /* 0x008fc80003f05070 */
[----:B------:R-:W-:-:S13]  /*11e0*/  ISETP.NE.AND.EX P0, PT, R13, RZ, PT, P0 ;  /* 0x000000ff0d00720c */ /* 0x000fda0003f05300 */
[----:B------:R-:W-:Y:S05]  /*11f0*/  @!P0 BRA `(.L_x_15) ;  /* 0x0000000000088947 */ /* 0x000fea0003800000 */
[----:B01----:R0:W5:Y:S01]  /*1200*/  LD.E R9, desc[UR16][R12.64] ;  /* 0x000000100c097980 */ /* 0x003162000c101900 */
[----:B------:R-:W-:Y:S05]  /*1210*/  BRA `(.L_x_16) ;  /* 0x0000000000207947 */ /* 0x000fea0003800000 */
.L_x_15:
[----:B------:R-:W-:Y:S02]  /*1220*/  ULDC.64 UR4, c[0x0][0x590] ;  /* 0x0001640000047ab9 */ /* 0x000fe40000000a00 */
[----:B------:R-:W-:-:S04]  /*1230*/  ISETP.NE.U32.AND P0, PT, RZ, UR4, PT ;  /* 0x00000004ff007c0c */ /* 0x000fc8000bf05070 */
[----:B------:R-:W-:-:S13]  /*1240*/  ISETP.NE.AND.EX P0, PT, RZ, UR5, PT, P0 ;  /* 0x00000005ff007c0c */ /* 0x000fda000bf05300 */
[----:B------:R-:W-:Y:S05]  /*1250*/  @!P0 BRA `(.L_x_17) ;  /* 0x00000000000c8947 */ /* 0x000fea0003800000 */
[----:B------:R-:W0:Y:S02]  /*1260*/  LDC.64 R12, c[0x0][0x590] ;  /* 0x00016400ff0c7b82 */ /* 0x000e240000000a00 */
[----:B01----:R1:W5:Y:S01]  /*1270*/  LDG.E R9, desc[UR16][R12.64] ;  /* 0x000000100c097981 */ /* 0x003362000c1e1900 */
[----:B------:R-:W-:Y:S05]  /*1280*/  BRA `(.L_x_16) ;  /* 0x0000000000047947 */ /* 0x000fea0003800000 */
.L_x_17:
[----:B01----:R-:W3:Y:S02]  /*1290*/  LDC R9, c[0x0][0x584] ;  /* 0x00016100ff097b82 */ /* 0x003ee40000000800 */
.L_x_16:
[----:B------:R-:W-:-:S13]  /*12a0*/  LOP3.LUT P0, RZ, R14, 0xff, RZ, 0xc0, !PT ;  /* 0x000000ff0eff7812 */ /* 0x000fda000780c0ff */
[----:B------:R-:W-:Y:S05]  /*12b0*/  @!P0 EXIT ;  /* 0x000000000000894d */ /* 0x000fea0003800000 */
[----:B------:R-:W-:Y:S01]  /*12c0*/  ULDC UR4, c[0x0][0x28c] ;  /* 0x0000a30000047ab9 */ /* 0x000fe20000000800 */
[----:B------:R-:W-:Y:S01]  /*12d0*/  LOP3.LUT R142, R4, 0x1, RZ, 0xfc, !PT ;  /* 0x00000001048e7812 */ /* 0x000fe200078efcff */
[----:B------:R-:W-:-:S04]  /*12e0*/  UIADD3 UR4, UR4, 0x3f, URZ ;  /* 0x0000003f04047890 */ /* 0x000fc8000fffe03f */
[----:B------:R-:W-:-:S04]  /*12f0*/  USHF.R.S32.HI UR5, URZ, 0x1f, UR4 ;  /* 0x0000001f3f057899 */ /* 0x000fc80008011404 */
[----:B------:R-:W-:-:S03]  /*1300*/  ULEA.HI UR5, UR5, UR4, URZ, 0x6 ;  /* 0x0000000405057291 */ /* 0x000fc6000f8f303f */
[----:B------:R-:W-:Y:S01]  /*1310*/  UMOV UR4, URZ ;  /* 0x0000003f00047c82 */ /* 0x000fe20008000000 */
[----:B------:R-:W-:-:S03]  /*1320*/  USHF.R.S32.HI UR9, URZ, 0x6, UR5 ;  /* 0x000000063f097899 */ /* 0x000fc60008011405 */
[----:B------:R-:W-:-:S09]  /*1330*/  UMOV UR5, URZ ;  /* 0x0000003f00057c82 */ /* 0x000fd20008000000 */
.L_x_172:
[----:B01----:R-:W-:Y:S01]  /*1340*/  LOP3.LUT R12, R0, 0x80, RZ, 0xc0, !PT ;  /* 0x00000080000c7812 */ /* 0x003fe200078ec0ff */
[----:B------:R-:W0:Y:S01]  /*1350*/  S2UR UR13, SR_CgaCtaId ;  /* 0x00000000000d79c3 */ /* 0x000e220000008800 */
[----:B------:R-:W-:Y:S01]  /*1360*/  UMOV UR12, 0x400 ;  /* 0x00000400000c7882 */ /* 0x000fe20000000000 */
[----:B------:R-:W-:Y:S01]  /*1370*/  UMOV UR6, URZ ;  /* 0x0000003f00067c82 */ /* 0x000fe20008000000 */
[----:B------:R-:W-:Y:S01]  /*1380*/  SHF.R.U32.HI R12, RZ, 0x7, R12 ;  /* 0x00000007ff0c7819 */ /* 0x000fe2000001160c */
[----:B------:R-:W-:Y:S01]  /*1390*/  UMOV UR7, URZ ;  /* 0x0000003f00077c82 */ /* 0x000fe20008000000 */
[----:B------:R-:W-:Y:S01]  /*13a0*/  UMOV UR18, UR5 ;  /* 0x0000000500127c82 */ /* 0x000fe20008000000 */
[----:B------:R-:W-:Y:S02]  /*13b0*/  CS2R R16, SRZ ;  /* 0x0000000000107805 */ /* 0x000fe4000001ff00 */
[----:B------:R-:W-:Y:S01]  /*13c0*/  CS2R R14, SRZ ;  /* 0x00000000000e7805 */ /* 0x000fe2000001ff00 */
[----:B------:R-:W1:Y:S01]  /*13d0*/  LDC R13, c[0x0][0x28c] ;  /* 0x0000a300ff0d7b82 */ /* 0x000e620000000800 */
[----:B------:R-:W4:Y:S01]  /*13e0*/  SHFL.IDX PT, R12, R12, RZ, 0x1f ;  /* 0x00001fff0c0c7589 */ /* 0x000f2200000e0000 */
[----:B------:R-:W-:-:S02]  /*13f0*/  CS2R R18, SRZ ;  /* 0x0000000000127805 */ /* 0x000fc4000001ff00 */
[----:B------:R-:W-:Y:S02]  /*1400*/  CS2R R20, SRZ ;  /* 0x0000000000147805 */ /* 0x000fe4000001ff00 */
[----:B------:R-:W-:Y:S02]  /*1410*/  CS2R R22, SRZ ;  /* 0x0000000000167805 */ /* 0x000fe4000001ff00 */
[----:B------:R-:W-:Y:S02]  /*1420*/  CS2R R88, SRZ ;  /* 0x0000000000587805 */ /* 0x000fe4000001ff00 */
[----:B------:R-:W-:Y:S02]  /*1430*/  CS2R R90, SRZ ;  /* 0x00000000005a7805 */ /* 0x000fe4000001ff00 */
[----:B------:R-:W-:Y:S02]  /*1440*/  CS2R R94, SRZ ;  /* 0x00000000005e7805 */ /* 0x000fe4000001ff00 */
        /* <DEDUP_REMOVED lines=16> */
[----:B-1----:R-:W-:Y:S02]  /*1550*/  ISETP.GE.AND P0, PT, R13, 0x1, PT ;  /* 0x000000010d00780c */ /* 0x002fe40003f06270 */
[----:B------:R-:W-:Y:S02]  /*1560*/  CS2R R126, SRZ ;  /* 0x00000000007e7805 */ /* 0x000fe4000001ff00 */
[----:B----4-:R-:W-:-:S02]  /*1570*/  R2UR UR8, R12 ;  /* 0x000000000c0872ca */ /* 0x010fc400000e0000 */
[----:B------:R-:W-:Y:S02]  /*1580*/  CS2R R128, SRZ ;  /* 0x0000000000807805 */ /* 0x000fe4000001ff00 */
[----:B------:R-:W-:Y:S02]  /*1590*/  CS2R R130, SRZ ;  /* 0x0000000000827805 */ /* 0x000fe4000001ff00 */
[----:B------:R-:W-:Y:S02]  /*15a0*/  CS2R R132, SRZ ;  /* 0x0000000000847805 */ /* 0x000fe4000001ff00 */
[----:B------:R-:W-:Y:S02]  /*15b0*/  CS2R R134, SRZ ;  /* 0x0000000000867805 */ /* 0x000fe4000001ff00 */
[----:B------:R-:W-:Y:S02]  /*15c0*/  CS2R R136, SRZ ;  /* 0x0000000000887805 */ /* 0x000fe4000001ff00 */
[----:B------:R-:W-:Y:S01]  /*15d0*/  CS2R R138, SRZ ;  /* 0x00000000008a7805 */ /* 0x000fe2000001ff00 */
[----:B------:R-:W-:Y:S01]  /*15e0*/  IMAD.MOV.U32 R141, RZ, RZ, RZ ;  /* 0x000000ffff8d7224 */ /* 0x000fe200078e00ff */
[----:B------:R-:W-:Y:S01]  /*15f0*/  CS2R R24, SRZ ;  /* 0x0000000000187805 */ /* 0x000fe2000001ff00 */
[----:B------:R-:W-:Y:S01]  /*1600*/  IMAD.MOV.U32 R143, RZ, RZ, RZ ;  /* 0x000000ffff8f7224 */ /* 0x000fe200078e00ff */
[----:B---3--:R-:W-:Y:S01]  /*1610*/  CS2R R26, SRZ ;  /* 0x00000000001a7805 */ /* 0x008fe2000001ff00 */
[----:B------:R-:W-:Y:S01]  /*1620*/  IMAD.U32 R144, RZ, RZ, UR4 ;  /* 0x00000004ff907e24 */ /* 0x000fe2000f8e00ff */
[----:B------:R-:W-:Y:S01]  /*1630*/  CS2R R28, SRZ ;  /* 0x00000000001c7805 */ /* 0x000fe2000001ff00 */
[----:B------:R-:W-:Y:S01]  /*1640*/  ULEA.HI UR10, UR8, UR8, URZ, 0x1 ;  /* 0x00000008080a7291 */ /* 0x000fe2000f8f083f */
[----:B------:R-:W-:-:S02]  /*1650*/  CS2R R30, SRZ ;  /* 0x00000000001e7805 */ /* 0x000fc4000001ff00 */
[----:B------:R-:W-:Y:S02]  /*1660*/  CS2R R32, SRZ ;  /* 0x0000000000207805 */ /* 0x000fe4000001ff00 */
[----:B------:R-:W-:Y:S01]  /*1670*/  CS2R R34, SRZ ;  /* 0x0000000000227805 */ /* 0x000fe2000001ff00 */
[----:B------:R-:W-:Y:S01]  /*1680*/  ULOP3.LUT UR11, UR10, 0xffffe, URZ, 0xc0, !UPT ;  /* 0x000ffffe0a0b7892 */ /* 0x000fe2000f8ec03f */
[----:B------:R-:W-:Y:S01]  /*1690*/  CS2R R36, SRZ ;  /* 0x0000000000247805 */ /* 0x000fe2000001ff00 */
[----:B0-----:R-:W-:Y:S01]  /*16a0*/  ULEA UR10, UR13, UR12, 0x18 ;  /* 0x0000000c0d0a7291 */ /* 0x001fe2000f8ec03f */
[----:B------:R-:W-:Y:S01]  /*16b0*/  CS2R R38, SRZ ;  /* 0x0000000000267805 */ /* 0x000fe2000001ff00 */
[----:B------:R-:W-:Y:S01]  /*16c0*/  UIADD3 UR11, UR8, -UR11, URZ ;  /* 0x8000000b080b7290 */ /* 0x000fe2000fffe03f */
[----:B------:R-:W-:Y:S02]  /*16d0*/  CS2R R40, SRZ ;  /* 0x0000000000287805 */ /* 0x000fe4000001ff00 */
[----:B------:R-:W-:Y:S01]  /*16e0*/  CS2R R42, SRZ ;  /* 0x00000000002a7805 */ /* 0x000fe2000001ff00 */
[----:B------:R-:W-:Y:S01]  /*16f0*/  UMOV UR8, URZ ;  /* 0x0000003f00087c82 */ /* 0x000fe20008000000 */
[----:B------:R-:W-:Y:S01]  /*1700*/  ULEA UR11, UR11, UR10, 0xc ;  /* 0x0000000a0b0b7291 */ /* 0x000fe2000f8e603f */
[----:B------:R-:W-:-:S02]  /*1710*/  CS2R R44, SRZ ;  /* 0x00000000002c7805 */ /* 0x000fc4000001ff00 */
[----:B------:R-:W-:Y:S02]  /*1720*/  CS2R R46, SRZ ;  /* 0x00000000002e7805 */ /* 0x000fe4000001ff00 */
[----:B------:R-:W-:Y:S01]  /*1730*/  CS2R R48, SRZ ;  /* 0x0000000000307805 */ /* 0x000fe2000001ff00 */
[----:B------:R-:W-:Y:S01]  /*1740*/  UIADD3 UR11, UR11, 0x200, URZ ;  /* 0x000002000b0b7890 */ /* 0x000fe2000fffe03f */
[----:B------:R-:W-:Y:S02]  /*1750*/  CS2R R50, SRZ ;  /* 0x0000000000327805 */ /* 0x000fe4000001ff00 */
[----:B------:R-:W-:Y:S02]  /*1760*/  CS2R R52, SRZ ;  /* 0x0000000000347805 */ /* 0x000fe4000001ff00 */
[----:B------:R-:W-:Y:S01]  /*1770*/  CS2R R54, SRZ ;  /* 0x0000000000367805 */ /* 0x000fe2000001ff00 */
[----:B------:R-:W-:Y:S01]  /*1780*/  USHF.R.U32.HI UR11, URZ, 0x4, UR11 ;  /* 0x000000043f0b7899 */ /* 0x000fe2000801160b */
[----:B------:R-:W-:-:S02]  /*1790*/  CS2R R56, SRZ ;  /* 0x0000000000387805 */ /* 0x000fc4000001ff00 */
[----:B------:R-:W-:Y:S02]  /*17a0*/  CS2R R58, SRZ ;  /* 0x00000000003a7805 */ /* 0x000fe4000001ff00 */
[----:B------:R-:W-:Y:S01]  /*17b0*/  CS2R R60, SRZ ;  /* 0x00000000003c7805 */ /* 0x000fe2000001ff00 */
[----:B------:R-:W-:Y:S01]  /*17c0*/  ULOP3.LUT UR11, UR11, 0x3fff, URZ, 0xc0, !UPT ;  /* 0x00003fff0b0b7892 */ /* 0x000fe2000f8ec03f */
        /* <DEDUP_REMOVED lines=12> */
[----:B------:R-:W-:Y:S01]  /*1890*/  CS2R R86, SRZ ;  /* 0x0000000000567805 */ /* 0x000fe2000001ff00 */
[----:B------:R-:W-:Y:S06]  /*18a0*/  @!P0 BRA `(.L_x_18) ;  /* 0x0000000800308947 */ /* 0x000fec0003800000 */
[----:B------:R-:W-:-:S13]  /*18b0*/  ISETP.NE.AND P1, PT, R142, 0x3, PT ;  /* 0x000000038e00780c */ /* 0x000fda0003f25270 */
[----:B------:R-:W-:Y:S05]  /*18c0*/  @!P1 BRA `(.L_x_19) ;  /* 0x0000000000049947 */ /* 0x000fea0003800000 */
[----:B------:R-:W-:Y:S01]  /*18d0*/  BPT.TRAP 0x1 ;  /* 0x000000040000795c */ /* 0x000fe20000300000 */
.L_x_19:
[----:B------:R-:W-:Y:S01]  /*18e0*/  ULEA UR6, UR5, UR10, 0x3 ;  /* 0x0000000a05067291 */ /* 0x000fe2000f8e183f */
[----:B------:R-:W-:-:S05]  /*18f0*/  IMAD.U32 R12, RZ, RZ, UR4 ;  /* 0x00000004ff0c7e24 */ /* 0x000fca000f8e00ff */
[----:B------:R-:W-:-:S04]  /*1900*/  SHF.L.U32 R12, R12, 0x1f, RZ ;  /* 0x0000001f0c0c7819 */ /* 0x000fc800000006ff */
[----:B------:R0:W1:Y:S01]  /*1910*/  SYNCS.PHASECHK.TRANS64.TRYWAIT P0, [UR6], R12 ;  /* 0x0000000cff0075a7 */ /* 0x0000620008000146 */
[----:B------:R-:W-:Y:S05]  /*1920*/  @!P1 BRA `(.L_x_20) ;  /* 0x0000000000049947 */ /* 0x000fea0003800000 */
[----:B------:R-:W-:Y:S01]  /*1930*/  BPT.TRAP 0x1 ;  /* 0x000000040000795c */ /* 0x000fe20000300000 */
.L_x_20:
[----:B-1----:R-:W-:Y:S05]  /*1940*/  @P0 BRA `(.L_x_21) ;  /* 0x0000000000080947 */ /* 0x002fea0003800000 */
[----:B------:R-:W1:Y:S02]  /*1950*/  SYNCS.PHASECHK.TRANS64.TRYWAIT P0, [UR6], R12 ;  /* 0x0000000cff0075a7 */ /* 0x000e640008000146 */
[----:B-1----:R-:W-:Y:S05]  /*1960*/  @!P0 BRA `(.L_x_22) ;  /* 0x00000080009c8947 */ /* 0x002fea0003800000 */
.L_x_21:
[----:B------:R-:W-:Y:S01]  /*1970*/  UIADD3 UR6, UR10, 0x1c200, URZ ;  /* 0x0001c2000a067890 */ /* 0x000fe2000fffe03f */
[----:B------:R-:W-:Y:S01]  /*1980*/  WARPGROUP.ARRIVE ;  /* 0x00000000000079c5 */ /* 0x000fe20000000000 */
[----:B------:R-:W-:Y:S01]  /*1990*/  ULOP3.LUT UR12, UR11, 0x10000, URZ, 0xfc, !UPT ;  /* 0x000100000b0c7892 */ /* 0x000fe2000f8efc3f */
[----:B------:R-:W-:Y:S01]  /*19a0*/  CS2R R16, SRZ ;  /* 0x0000000000107805 */ /* 0x000fe2000001ff00 */
[----:B------:R-:W-:Y:S01]  /*19b0*/  USHF.R.U32.HI UR6, URZ, 0x4, UR6 ;  /* 0x000000043f067899 */ /* 0x000fe20008011606 */
[----:B------:R-:W-:Y:S01]  /*19c0*/  CS2R R14, SRZ ;  /* 0x00000000000e7805 */ /* 0x000fe2000001ff00 */
[----:B------:R-:W-:Y:S01]  /*19d0*/  ULEA UR12, UR5, UR12, 0x9 ;  /* 0x0000000c050c7291 */ /* 0x000fe2000f8e483f */
[----:B------:R-:W-:Y:S01]  /*19e0*/  CS2R R18, SRZ ;  /* 0x0000000000127805 */ /* 0x000fe2000001ff00 */
[----:B------:R-:W-:Y:S01]  /*19f0*/  ULOP3.LUT UR6, UR6, 0x3fff, URZ, 0xc0, !UPT ;  /* 0x00003fff06067892 */ /* 0x000fe2000f8ec03f */
[----:B------:R-:W-:Y:S01]  /*1a00*/  CS2R R20, SRZ ;  /* 0x0000000000147805 */ /* 0x000fe2000001ff00 */
[----:B------:R-:W-:Y:S01]  /*1a10*/  UMOV UR13, 0x80000020 ;  /* 0x80000020000d7882 */ /* 0x000fe20000000000 */
[----:B------:R-:W-:Y:S01]  /*1a20*/  UMOV UR15, 0x80000020 ;  /* 0x80000020000f7882 */ /* 0x000fe20000000000 */
[----:B------:R-:W-:Y:S01]  /*1a30*/  ULOP3.LUT UR6, UR6, 0x10000, URZ, 0xfc, !UPT ;  /* 0x0001000006067892 */ /* 0x000fe2000f8efc3f */
[----:B------:R-:W-:Y:S01]  /*1a40*/  CS2R R22, SRZ ;  /* 0x0000000000167805 */ /* 0x000fe2000001ff00 */
[----:B------:R-:W-:Y:S01]  /*1a50*/  ULDC UR7, c[0x0][0x50c] ;  /* 0x0001430000077ab9 */ /* 0x000fe20000000800 */
[----:B------:R-:W-:Y:S01]  /*1a60*/  CS2R R88, SRZ ;  /* 0x0000000000587805 */ /* 0x000fe2000001ff00 */
[----:B------:R-:W-:Y:S01]  /*1a70*/  ULEA UR14, UR5, UR6, 0x9 ;  /* 0x00000006050e7291 */ /* 0x000fe2000f8e483f */
[----:B------:R-:W-:Y:S01]  /*1a80*/  CS2R R90, SRZ ;  /* 0x00000000005a7805 */ /* 0x000fe2000001ff00 */
[----:B------:R-:W-:Y:S01]  /*1a90*/  UISETP.NE.AND UP0, UPT, UR7, 0x2, UPT ;  /* 0x000000020700788c */ /* 0x000fe2000bf05270 */
[----:B------:R-:W-:Y:S01]  /*1aa0*/  CS2R R94, SRZ ;  /* 0x00000000005e7805 */ /* 0x000fe2000001ff00 */
[----:B------:R-:W-:Y:S01]  /*1ab0*/  UMOV UR6, 0x2 ;  /* 0x0000000200067882 */ /* 0x000fe20000000000 */
[----:B------:R-:W-:Y:S01]  /*1ac0*/  CS2R R92, SRZ ;  /* 0x00000000005c7805 */ /* 0x000fe2000001ff00 */
[----:B------:R-:W-:Y:S01]  /*1ad0*/  USEL UR7, URZ, 0x1, UP0 ;  /* 0x000000013f077887 */ /* 0x000fe20008000000 */
[----:B------:R-:W-:-:S02]  /*1ae0*/  CS2R R96, SRZ ;  /* 0x0000000000607805 */ /* 0x000fc4000001ff00 */
[----:B------:R-:W-:Y:S01]  /*1af0*/  CS2R R98, SRZ ;  /* 0x0000000000627805 */ /* 0x000fe2000001ff00 */
[----:B------:R-:W-:Y:S01]  /*1b00*/  QGMMA.64x128x32.F32.E5M2.E5M2 R24, gdesc[UR12], RZ, !UPT ;  /* 0x01e000000c1879f3 */ /* 0x000fe2000c7038ff */
[----:B------:R-:W-:Y:S01]  /*1b10*/  UIADD3 UR12, UR12, 0x2, URZ ;  /* 0x000000020c0c7890 */ /* 0x000fe2000fffe03f */
[----:B------:R-:W-:Y:S02]  /*1b20*/  CS2R R100, SRZ ;  /* 0x0000000000647805 */ /* 0x000fe4000001ff00 */
[----:B------:R-:W-:Y:S01]  /*1b30*/  ISETP.NE.AND P0, PT, RZ, UR7, PT ;  /* 0x00000007ff007c0c */ /* 0x000fe2000bf05270 */
[----:B------:R-:W-:Y:S01]  /*1b40*/  UIADD3 UR14, UR14, 0x2, URZ ;  /* 0x000000020e0e7890 */ /* 0x000fe2000fffe03f */
[----:B------:R-:W-:Y:S01]  /*1b50*/  CS2R R102, SRZ ;  /* 0x0000000000667805 */ /* 0x000fe2000001ff00 */
[----:B------:R-:W-:Y:S01]  /*1b60*/  UMOV UR13, 0x80000020 ;  /* 0x80000020000d7882 */ /* 0x000fe20000000000 */
[----:B------:R-:W-:Y:S01]  /*1b70*/  UMOV UR15, 0x80000020 ;  /* 0x80000020000f7882 */ /* 0x000fe20000000000 */
        /* <DEDUP_REMOVED lines=17> */
[----:B------:R-:W-:Y:S01]  /*1c90*/  CS2R R138, SRZ ;  /* 0x00000000008a7805 */ /* 0x000fe2000001ff00 */
[----:B------:R-:W-:Y:S02]  /*1ca0*/  IMAD.MOV.U32 R141, RZ, RZ, RZ ;  /* 0x000000ffff8d7224 */ /* 0x000fe400078e00ff */
[----:B------:R-:W-:Y:S01]  /*1cb0*/  IMAD.MOV.U32 R143, RZ, RZ, RZ ;  /* 0x000000ffff8f7224 */ /* 0x000fe200078e00ff */
[----:B------:R-:W-:Y:S01]  /*1cc0*/  QGMMA.64x128x32.F32.E5M2.E5M2 R24, gdesc[UR12], R24, gsb0 ;  /* 0x01e000000c1879f3 */ /* 0x000fe20008003818 */
[----:B------:R-:W-:Y:S05]  /*1cd0*/  @!P0 BRA `(.L_x_23) ;  /* 0x0000000400088947 */ /* 0x000fea0003800000 */
[----:B------:R-:W-:Y:S02]  /*1ce0*/  WARPGROUP.DEPBAR.LE gsb0, 0x0 ;  /* 0x00008000000079c5 */ /* 0x000fe40000010000 */
[----:B------:R-:W-:-:S01]  /*1cf0*/  FADD R143, RZ, R24 ;  /* 0x00000018ff8f7221 */ /* 0x000fc20000000000 */
[----:B------:R-:W-:Y:S01]  /*1d00*/  FADD R138, RZ, R25 ;  /* 0x00000019ff8a7221 */ /* 0x000fe20000000000 */
        /* <DEDUP_REMOVED lines=62> */
[----:B------:R-:W-:-:S06]  /*20f0*/  UMOV UR6, URZ ;  /* 0x0000003f00067c82 */ /* 0x000fcc0008000000 */
.L_x_23:
[----:B------:R-:W-:-:S04]  /*2100*/  UIADD3 UR18, UR5, 0x1, URZ ;  /* 0x0000000105127890 */ /* 0x000fc8000fffe03f */
[----:B------:R-:W-:-:S04]  /*2110*/  UISETP.NE.AND UP0, UPT, UR18, 0xe, UPT ;  /* 0x0000000e1200788c */ /* 0x000fc8000bf05270 */
[----:B------:R-:W-:Y:S02]  /*2120*/  USEL UR8, URZ, 0x1, UP0 ;  /* 0x000000013f087887 */ /* 0x000fe40008000000 */
[----:B------:R-:W-:Y:S02]  /*2130*/  USEL UR18, UR18, URZ, UP0 ;  /* 0x0000003f12127287 */ /* 0x000fe40008000000 */
[----:B------:R-:W-:-:S06]  /*2140*/  ULOP3.LUT UR8, UR4, UR8, URZ, 0x3c, !UPT ;  /* 0x0000000804087292 */ /* 0x000fcc000f8e3c3f */
[----:B------:R-:W-:Y:S01]  /*2150*/  IMAD.U32 R144, RZ, RZ, UR8 ;  /* 0x00000008ff907e24 */ /* 0x000fe2000f8e00ff */
[----:B------:R-:W-:-:S06]  /*2160*/  UMOV UR8, 0x1 ;  /* 0x0000000100087882 */ /* 0x000fcc0000000000 */
.L_x_18:
[----:B------:R-:W-:-:S04]  /*2170*/  UISETP.LT.AND UP0, UPT, UR9, 0x1, UPT ;  /* 0x000000010900788c */ /* 0x000fc8000bf01270 */
[----:B------:R-:W-:-:S04]  /*2180*/  USEL UR12, UR9, 0x1, UP0 ;  /* 0x00000001090c7887 */ /* 0x000fc80008000000 */
[----:B------:R-:W-:-:S04]  /*2190*/  UIADD3 UR12, UR9, -UR12, URZ ;  /* 0x8000000c090c7290 */ /* 0x000fc8000fffe03f */
[----:B------:R-:W-:-:S06]  /*21a0*/  UISETP.GE.AND UP0, UPT, UR12, 0x1, UPT ;  /* 0x000000010c00788c */ /* 0x000fcc000bf06270 */
[----:B------:R-:W-:-:S13]  /*21b0*/  PLOP3.LUT P0, PT, PT, PT, UP0, 0x80, 0x0 ;  /* 0x000000000000781c */ /* 0x000fda0003f0f008 */
[----:B------:R-:W-:Y:S05]  /*21c0*/  @!P0 BRA `(.L_x_24) ;  /* 0x0000000800088947 */ /* 0x000fea0003800000 */
[----:B01----:R-:W-:Y:S01]  /*21d0*/  IMAD.U32 R12, RZ, RZ, UR12 ;  /* 0x0000000cff0c7e24 */ /* 0x003fe2000f8e00ff */
[----:B------:R-:W-:Y:S01]  /*21e0*/  ULDC UR19, c[0x0][0x50c] ;  /* 0x0001430000137ab9 */ /* 0x000fe20000000800 */
[----:B------:R-:W-:-:S07]  /*21f0*/  IMAD.U32 R13, RZ, RZ, UR5 ;  /* 0x00000005ff0d7e24 */ /* 0x000fce000f8e00ff */
.L_x_32:
[----:B------:R-:W-:-:S13]  /*2200*/  ISETP.NE.AND P1, PT, R142, 0x3, PT ;  /* 0x000000038e00780c */ /* 0x000fda0003f25270 */
[----:B------:R-:W-:Y:S05]  /*2210*/  @!P1 BRA `(.L_x_25) ;  /* 0x0000000000049947 */ /* 0x000fea0003800000 */
[----:B------:R-:W-:Y:S01]  /*2220*/  BPT.TRAP 0x1 ;  /* 0x000000040000795c */ /* 0x000fe20000300000 */
.L_x_25:
[----:B------:R-:W0:Y:S01]  /*2230*/  S2UR UR12, SR_CgaCtaId ;  /* 0x00000000000c79c3 */ /* 0x000e220000008800 */
[----:B------:R-:W-:Y:S01]  /*2240*/  UMOV UR10, 0x400 ;  /* 0x00000400000a7882 */ /* 0x000fe20000000000 */
[----:B------:R-:W-:Y:S01]  /*2250*/  SHF.L.U32 R140, R144, 0x1f, RZ ;  /* 0x0000001f908c7819 */ /* 0x000fe200000006ff */
[----:B0-----:R-:W-:-:S04]  /*2260*/  ULEA UR10, UR12, UR10, 0x18 ;  /* 0x0000000a0c0a7291 */ /* 0x001fc8000f8ec03f */
[----:B------:R-:W-:-:S09]  /*2270*/  ULEA UR12, UR18, UR10, 0x3 ;  /* 0x0000000a120c7291 */ /* 0x000fd2000f8e183f */
[----:B------:R0:W1:Y:S01]  /*2280*/  SYNCS.PHASECHK.TRANS64.TRYWAIT P0, [UR12], R140 ;  /* 0x0000008cff0075a7 */ /* 0x000062000800014c */
[----:B------:R-:W-:Y:S05]  /*2290*/  @!P1 BRA `(.L_x_26) ;  /* 0x0000000000049947 */ /* 0x000fea0003800000 */
[----:B------:R-:W-:Y:S01]  /*22a0*/  BPT.TRAP 0x1 ;  /* 0x000000040000795c */ /* 0x000fe20000300000 */
.L_x_26:
[----:B-1----:R-:W-:Y:S05]  /*22b0*/  @P0 BRA `(.L_x_27) ;  /* 0x0000000000080947 */ /* 0x002fea0003800000 */
[----:B------:R-:W1:Y:S02]  /*22c0*/  SYNCS.PHASECHK.TRANS64.TRYWAIT P0, [UR12], R140 ;  /* 0x0000008cff0075a7 */ /* 0x000e64000800014c */
[----:B-1----:R-:W-:Y:S05]  /*22d0*/  @!P0 BRA `(.L_x_28) ;  /* 0x0000007800588947 */ /* 0x002fea0003800000 */
.L_x_27:
[----:B------:R-:W-:Y:S01]  /*22e0*/  UIADD3 UR12, UR10, 0x1c200, URZ ;  /* 0x0001c2000a0c7890 */ /* 0x000fe2000fffe03f */
[----:B------:R-:W-:Y:S01]  /*22f0*/  WARPGROUP.ARRIVE ;  /* 0x00000000000079c5 */ /* 0x000fe20000000000 */
[----:B------:R-:W-:Y:S02]  /*2300*/  UISETP.NE.AND UP0, UPT, UR7, URZ, UPT ;  /* 0x0000003f0700728c */ /* 0x000fe4000bf05270 */
[----:B------:R-:W-:Y:S02]  /*2310*/  USHF.R.U32.HI UR12, URZ, 0x4, UR12 ;  /* 0x000000043f0c7899 */ /* 0x000fe4000801160c */
[----:B------:R-:W-:Y:S02]  /*2320*/  USEL UR8, UR8, URZ, !UP0 ;  /* 0x0000003f08087287 */ /* 0x000fe4000c000000 */
[----:B------:R-:W-:Y:S02]  /*2330*/  ULOP3.LUT UR7, UR12, 0x3fff, URZ, 0xc0, !UPT ;  /* 0x00003fff0c077892 */ /* 0x000fe4000f8ec03f */
[----:B------:R-:W-:-:S02]  /*2340*/  ULOP3.LUT UR12, UR11, 0x10000, URZ, 0xfc, !UPT ;  /* 0x000100000b0c7892 */ /* 0x000fc4000f8efc3f */
[----:B------:R-:W-:Y:S02]  /*2350*/  ULOP3.LUT UR7, UR7, 0x10000, URZ, 0xfc, !UPT ;  /* 0x0001000007077892 */ /* 0x000fe4000f8efc3f */
[----:B------:R-:W-:Y:S02]  /*2360*/  UISETP.NE.U32.AND UP0, UPT, UR8, URZ, UPT ;  /* 0x0000003f0800728c */ /* 0x000fe4000bf05070 */
[----:B------:R-:W-:Y:S02]  /*2370*/  ULEA UR12, UR18, UR12, 0x9 ;  /* 0x0000000c120c7291 */ /* 0x000fe4000f8e483f */
[----:B------:R-:W-:Y:S01]  /*2380*/  ULEA UR14, UR18, UR7, 0x9 ;  /* 0x00000007120e7291 */ /* 0x000fe2000f8e483f */
[----:B------:R-:W-:Y:S01]  /*2390*/  UMOV UR13, 0x80000020 ;  /* 0x80000020000d7882 */ /* 0x000fe20000000000 */
[----:B------:R-:W-:Y:S01]  /*23a0*/  UMOV UR15, 0x80000020 ;  /* 0x80000020000f7882 */ /* 0x000fe20000000000 */
[----:B------:R-:W-:-:S06]  /*23b0*/  UIADD3 UR6, UR6, 0x2, URZ ;  /* 0x0000000206067890 */ /* 0x000fcc000fffe03f */
[----:B------:R-:W-:Y:S01]  /*23c0*/  QGMMA.64x128x32.F32.E5M2.E5M2 R24, gdesc[UR12], R24, UP0 ;  /* 0x01e000000c1879f3 */ /* 0x000fe2000bf03818 */
[----:B------:R-:W-:Y:S02]  /*23d0*/  UIADD3 UR12, UR12, 0x2, URZ ;  /* 0x000000020c0c7890 */ /* 0x000fe4000fffe03f */
[----:B------:R-:W-:Y:S01]  /*23e0*/  UIADD3 UR14, UR14, 0x2, URZ ;  /* 0x000000020e0e7890 */ /* 0x000fe2000fffe03f */
[----:B------:R-:W-:Y:S01]  /*23f0*/  UMOV UR13, 0x80000020 ;  /* 0x80000020000d7882 */ /* 0x000fe20000000000 */
[----:B------:R-:W-:Y:S01]  /*2400*/  UMOV UR15, 0x80000020 ;  /* 0x80000020000f7882 */ /* 0x000fe20000000000 */
[----:B------:R-:W-:-:S04]  /*2410*/  UISETP.NE.AND UP0, UPT, UR6, UR19, UPT ;  /* 0x000000130600728c */ /* 0x000fc8000bf05270 */
[----:B------:R-:W-:-:S06]  /*2420*/  USEL UR7, URZ, 0x1, UP0 ;  /* 0x000000013f077887 */ /* 0x000fcc0008000000 */
[----:B------:R-:W-:Y:S01]  /*2430*/  ISETP.NE.AND P0, PT, RZ, UR7, PT ;  /* 0x00000007ff007c0c */ /* 0x000fe2000bf05270 */
[----:B------:R-:W-:Y:S03]  /*2440*/  QGMMA.64x128x32.F32.E5M2.E5M2 R24, gdesc[UR12], R24, gsb0 ;  /* 0x01e000000c1879f3 */ /* 0x000fe60008003818 */
[----:B------:R-:W-:-:S09]  /*2450*/  WARPGROUP.DEPBAR.LE gsb0, 0x1 ;  /* 0x00008000000079c5 */ /* 0x000fd20000010100 */
[----:B------:R-:W-:Y:S05]  /*2460*/  @!P0 BRA `(.L_x_29) ;  /* 0x0000000400088947 */ /* 0x000fea0003800000 */
[----:B------:R-:W-:Y:S02]  /*2470*/  WARPGROUP.DEPBAR.LE gsb0, 0x0 ;  /* 0x00008000000079c5 */ /* 0x000fe40000010000 */
[----:B------:R-:W-:-:S01]  /*2480*/  FADD R143, R24, R143 ;  /* 0x0000008f188f7221 */ /* 0x000fc20000000000 */
[----:B------:R-:W-:Y:S01]  /*2490*/  FADD R138, R25, R138 ;  /* 0x0000008a198a7221 */ /* 0x000fe20000000000 */
        /* <DEDUP_REMOVED lines=62> */
[----:B------:R-:W-:-:S06]  /*2880*/  UMOV UR6, URZ ;  /* 0x0000003f00067c82 */ /* 0x000fcc0008000000 */
.L_x_29:
[----:B------:R-:W-:Y:S05]  /*2890*/  @!P1 BRA `(.L_x_30) ;  /* 0x0000000000049947 */ /* 0x000fea0003800000 */
[----:B------:R-:W-:Y:S01]  /*28a0*/  BPT.TRAP 0x1 ;  /* 0x000000040000795c */ /* 0x000fe20000300000 */
.L_x_30:
[----:B------:R-:W-:-:S13]  /*28b0*/  ISETP.NE.AND P0, PT, R6, RZ, PT ;  /* 0x000000ff0600720c */ /* 0x000fda0003f05270 */
[----:B01----:R-:W-:-:S05]  /*28c0*/  @P0 LEA R140, R13, UR10, 0x3 ;  /* 0x0000000a0d8c0c11 */ /* 0x003fca000f8e18ff */
[----:B------:R-:W-:-:S05]  /*28d0*/  @P0 VIADD R140, R140, 0x70 ;  /* 0x000000708c8c0836 */ /* 0x000fca0000000000 */
[----:B------:R-:W-:-:S04]  /*28e0*/  @P0 PRMT R140, R5, 0x654, R140 ;  /* 0x00000654058c0816 */ /* 0x000fc8000000008c */
[----:B------:R0:W-:Y:S01]  /*28f0*/  @P0 SYNCS.ARRIVE.TRANS64.RED.A1T0 RZ, [R140+URZ], RZ ;  /* 0x000000ff8cff09a7 */ /* 0x0001e2000810043f */
[----:B------:R-:W-:-:S13]  /*2900*/  ISETP.GT.U32.AND P0, PT, R4, 0x1, PT ;  /* 0x000000010400780c */ /* 0x000fda0003f04070 */
[----:B0-----:R-:W-:Y:S05]  /*2910*/  @P0 BRA `(.L_x_31) ;  /* 0x0000000000040947 */ /* 0x001fea0003800000 */
[----:B------:R-:W-:Y:S01]  /*2920*/  BPT.TRAP 0x1 ;  /* 0x000000040000795c */ /* 0x000fe20000300000 */
.L_x_31:
[----:B------:R-:W-:Y:S01]  /*2930*/  UIADD3 UR18, UR18, 0x1, URZ ;  /* 0x0000000112127890 */ /* 0x000fe2000fffe03f */
[C---:B------:R-:W-:Y:S01]  /*2940*/  ISETP.GT.AND P1, PT, R12.reuse, 0x1, PT ;  /* 0x000000010c00780c */ /* 0x040fe20003f24270 */
[----:B------:R-:W-:Y:S02]  /*2950*/  VIADD R13, R13, 0x1 ;  /* 0x000000010d0d7836 */ /* 0x000fe40000000000 */
[----:B------:R-:W-:Y:S01]  /*2960*/  UISETP.NE.AND UP0, UPT, UR18, 0xe, UPT ;  /* 0x0000000e1200788c */ /* 0x000fe2000bf05270 */
[----:B------:R-:W-:Y:S02]  /*2970*/  VIADD R12, R12, 0xffffffff ;  /* 0xffffffff0c0c7836 */ /* 0x000fe40000000000 */
[C---:B------:R-:W-:Y:S01]  /*2980*/  ISETP.NE.AND P0, PT, R13.reuse, 0xe, PT ;  /* 0x0000000e0d00780c */ /* 0x040fe20003f05270 */
[----:B------:R-:W-:Y:S02]  /*2990*/  USEL UR8, URZ, 0x1, UP0 ;  /* 0x000000013f087887 */ /* 0x000fe40008000000 */
[----:B------:R-:W-:Y:S01]  /*29a0*/  USEL UR18, UR18, URZ, UP0 ;  /* 0x0000003f12127287 */ /* 0x000fe20008000000 */
[----:B------:R-:W-:-:S03]  /*29b0*/  SEL R13, R13, RZ, P0 ;  /* 0x000000ff0d0d7207 */ /* 0x000fc60000000000 */
[----:B------:R-:W-:Y:S01]  /*29c0*/  LOP3.LUT R144, R144, UR8, RZ, 0x3c, !PT ;  /* 0x0000000890907c12 */ /* 0x000fe2000f8e3cff */
[----:B------:R-:W-:Y:S01]  /*29d0*/  UMOV UR8, 0x1 ;  /* 0x0000000100087882 */ /* 0x000fe20000000000 */
[----:B------:R-:W-:Y:S06]  /*29e0*/  @P1 BRA `(.L_x_32) ;  /* 0xfffffff800041947 */ /* 0x000fec000383ffff */
.L_x_24:
[----:B------:R-:W-:Y:S01]  /*29f0*/  UISETP.NE.AND UP0, UPT, UR6, URZ, UPT ;  /* 0x0000003f0600728c */ /* 0x000fe2000bf05270 */
[----:B01----:R-:W0:Y:S03]  /*2a00*/  LDC R12, c[0x0][0x28c] ;  /* 0x0000a300ff0c7b82 */ /* 0x003e260000000800 */
[----:B------:R-:W-:-:S06]  /*2a10*/  USEL UR6, URZ, 0x1, !UP0 ;  /* 0x000000013f067887 */ /* 0x000fcc000c000000 */
[----:B------:R-:W-:Y:S02]  /*2a20*/  ISETP.NE.AND P0, PT, RZ, UR6, PT ;  /* 0x00000006ff007c0c */ /* 0x000fe4000bf05270 */
[----:B0-----:R-:W-:-:S11]  /*2a30*/  ISETP.GE.AND P1, PT, R12, 0x1, PT ;  /* 0x000000010c00780c */ /* 0x001fd60003f26270 */
[----:B------:R-:W-:Y:S05]  /*2a40*/  @!P0 BRA `(.L_x_33) ;  /* 0x0000000400048947 */ /* 0x000fea0003800000 */
[----:B------:R-:W-:Y:S02]  /*2a50*/  WARPGROUP.DEPBAR.LE gsb0, 0x0 ;  /* 0x00008000000079c5 */ /* 0x000fe40000010000 */
[----:B------:R-:W-:Y:S01]  /*2a60*/  FADD R143, R24, R143 ;  /* 0x0000008f188f7221 */ /* 0x000fe20000000000 */
        /* <DEDUP_REMOVED lines=62> */
[----:B------:R-:W-:-:S07]  /*2e50*/  FADD R16, R16, R87 ;  /* 0x0000005710107221 */ /* 0x000fce0000000000 */
.L_x_33:
[----:B------:R-:W-:Y:S02]  /*2e60*/  WARPGROUP.DEPBAR.LE gsb0, 0x0 ;  /* 0x00008000000079c5 */ /* 0x000fe40000010000 */
[----:B------:R-:W-:Y:S05]  /*2e70*/  @!P1 BRA `(.L_x_34) ;  /* 0x0000000000589947 */ /* 0x000fea0003800000 */
[----:B------:R-:W-:-:S13]  /*2e80*/  ISETP.NE.AND P0, PT, R142, 0x3, PT ;  /* 0x000000038e00780c */ /* 0x000fda0003f05270 */
[----:B------:R-:W-:Y:S05]  /*2e90*/  @!P0 BRA `(.L_x_35) ;  /* 0x0000000000048947 */ /* 0x000fea0003800000 */
[----:B------:R-:W-:Y:S01]  /*2ea0*/  BPT.TRAP 0x1 ;  /* 0x000000040000795c */ /* 0x000fe20000300000 */
.L_x_35:
[----:B------:R-:W-:Y:S01]  /*2eb0*/  ISETP.NE.AND P0, PT, R6, RZ, PT ;  /* 0x000000ff0600720c */ /* 0x000fe20003f05270 */
[----:B------:R-:W-:Y:S01]  /*2ec0*/  BSSY B0, `(.L_x_36) ;  /* 0x000000f000007945 */ /* 0x000fe20003800000 */
[----:B------:R-:W-:-:S11]  /*2ed0*/  ISETP.GT.U32.AND P1, PT, R4, 0x1, PT ;  /* 0x000000010400780c */ /* 0x000fd60003f24070 */
[----:B------:R-:W-:Y:S05]  /*2ee0*/  @!P0 BRA `(.L_x_37) ;  /* 0x0000000000308947 */ /* 0x000fea0003800000 */
[----:B------:R-:W-:-:S04]  /*2ef0*/  UISETP.LT.AND UP0, UPT, UR9, 0x1, UPT ;  /* 0x000000010900788c */ /* 0x000fc8000bf01270 */
[----:B------:R-:W-:-:S04]  /*2f00*/  USEL UR8, UR9, 0x1, UP0 ;  /* 0x0000000109087887 */ /* 0x000fc80008000000 */
[----:B------:R-:W-:-:S04]  /*2f10*/  UIADD3 UR8, UR5, UR9, -UR8 ;  /* 0x0000000905087290 */ /* 0x000fc8000fffe808 */
[----:B------:R-:W-:-:S04]  /*2f20*/  USHF.R.U32.HI UR6, URZ, 0x1, UR8 ;  /* 0x000000013f067899 */ /* 0x000fc80008011608 */
[----:B------:R-:W-:-:S04]  /*2f30*/  UIMAD.WIDE.U32 UR6, UR6, -0x6db6db6d, URZ ;  /* 0x92492493060678a5 */ /* 0x000fc8000f8e003f */
[----:B------:R-:W-:-:S04]  /*2f40*/  USHF.R.U32.HI UR6, URZ, 0x2, UR7 ;  /* 0x000000023f067899 */ /* 0x000fc80008011607 */
[----:B------:R-:W-:-:S04]  /*2f50*/  UIMAD UR8, UR6, -0xe, UR8 ;  /* 0xfffffff2060878a4 */ /* 0x000fc8000f8e0208 */
[----:B------:R-:W-:-:S04]  /*2f60*/  ULEA UR8, UR8, UR10, 0x3 ;  /* 0x0000000a08087291 */ /* 0x000fc8000f8e183f */
[----:B------:R-:W-:-:S06]  /*2f70*/  UIADD3 UR8, UR8, 0x70, URZ ;  /* 0x0000007008087890 */ /* 0x000fcc000fffe03f */
[----:B------:R-:W-:-:S05]  /*2f80*/  IMAD.U32 R12, RZ, RZ, UR8 ;  /* 0x00000008ff0c7e24 */ /* 0x000fca000f8e00ff */
[----:B------:R-:W-:-:S04]  /*2f90*/  PRMT R12, R5, 0x654, R12 ;  /* 0x00000654050c7816 */ /* 0x000fc8000000000c */
[----:B------:R0:W-:Y:S03]  /*2fa0*/  SYNCS.ARRIVE.TRANS64.RED.A1T0 RZ, [R12+URZ], RZ ;  /* 0x000000ff0cff79a7 */ /* 0x0001e6000810043f */
.L_x_37:
[----:B------:R-:W-:Y:S05]  /*2fb0*/  BSYNC B0 ;  /* 0x0000000000007941 */ /* 0x000fea0003800000 */
.L_x_36:
[----:B------:R-:W-:Y:S05]  /*2fc0*/  @P1 BRA `(.L_x_34) ;  /* 0x0000000000041947 */ /* 0x000fea0003800000 */
[----:B------:R-:W-:Y:S01]  /*2fd0*/  BPT.TRAP 0x1 ;  /* 0x000000040000795c */ /* 0x000fe20000300000 */
.L_x_34:
[----:B------:R-:W1:Y:S01]  /*2fe0*/  LDC R26, c[0x0][0x288] ;  /* 0x0000a200ff1a7b82 */ /* 0x000e620000000800 */
[--C-:B0-----:R-:W-:Y:S01]  /*2ff0*/  SHF.R.U32.HI R12, RZ, 0x2, R0.reuse ;  /* 0x00000002ff0c7819 */ /* 0x101fe20000011600 */
[----:B------:R-:W-:Y:S01]  /*3000*/  IMAD.SHL.U32 R29, R11, 0x80, RZ ;  /* 0x000000800b1d7824 */ /* 0x000fe200078e00ff */
[----:B------:R-:W-:Y:S01]  /*3010*/  SHF.R.U32.HI R25, RZ, 0x7, R0 ;  /* 0x00000007ff197819 */ /* 0x000fe20000011600 */
[----:B------:R-:W-:Y:S01]  /*3020*/  UIADD3 UR5, UR9, UR5, URZ ;  /* 0x0000000509057290 */ /* 0x000fe2000fffe03f */
[----:B------:R-:W-:Y:S01]  /*3030*/  LOP3.LUT R13, R12, 0x7, RZ, 0xc0, !PT ;  /* 0x000000070c0d7812 */ /* 0x000fe200078ec0ff */
[----:B------:R-:W-:Y:S01]  /*3040*/  IMAD.SHL.U32 R31, R10, 0x80, RZ ;  /* 0x000000800a1f7824 */ /* 0x000fe200078e00ff */
[----:B------:R-:W-:Y:S01]  /*3050*/  LOP3.LUT R12, R25, 0x1, RZ, 0xc0, !PT ;  /* 0x00000001190c7812 */ /* 0x000fe200078ec0ff */
[----:B------:R-:W-:Y:S01]  /*3060*/  UISETP.GT.U32.AND UP0, UPT, UR5, 0xd, UPT ;  /* 0x0000000d0500788c */ /* 0x000fe2000bf04070 */
[----:B------:R-:W-:Y:S01]  /*3070*/  LOP3.LUT R24, R0, 0x60, RZ, 0xc0, !PT ;  /* 0x0000006000187812 */ /* 0x000fe200078ec0ff */
[----:B------:R-:W-:Y:S01]  /*3080*/  ULDC UR12, c[0x0][0x284] ;  /* 0x0000a100000c7ab9 */ /* 0x000fe20000000800 */
[----:B------:R-:W-:Y:S01]  /*3090*/  USHF.R.U32.HI UR6, URZ, 0x1, UR5 ;  /* 0x000000013f067899 */ /* 0x000fe20008011605 */
[----:B------:R-:W-:Y:S01]  /*30a0*/  IMAD.SHL.U32 R30, R12, 0x40, RZ ;  /* 0x000000400c1e7824 */ /* 0x000fe200078e00ff */
[----:B------:R-:W-:Y:S01]  /*30b0*/  SHF.R.U32.HI R28, RZ, 0x1, R24 ;  /* 0x00000001ff1c7819 */ /* 0x000fe20000011618 */
[----:B------:R-:W-:Y:S01]  /*30c0*/  UISETP.LT.U32.AND UP0, UPT, UR9, 0xe, UP0 ;  /* 0x0000000e0900788c */ /* 0x000fe20008701070 */
[----:B------:R-:W-:Y:S01]  /*30d0*/  LOP3.LUT R24, R0, 0x3, RZ, 0xc0, !PT ;  /* 0x0000000300187812 */ /* 0x000fe200078ec0ff */
[----:B------:R-:W-:Y:S01]  /*30e0*/  UISETP.GE.U32.AND UP1, UPT, UR9, 0xe, UPT ;  /* 0x0000000e0900788c */ /* 0x000fe2000bf26070 */
[--C-:B------:R-:W-:Y:S01]  /*30f0*/  IADD3 R25, RZ, -R28, -R13.reuse ;  /* 0x8000001cff197210 */ /* 0x100fe20007ffe80d */
[----:B------:R-:W-:Y:S01]  /*3100*/  UIMAD.WIDE.U32 UR6, UR6, -0x6db6db6d, URZ ;  /* 0x92492493060678a5 */ /* 0x000fe2000f8e003f */
[----:B------:R-:W-:Y:S01]  /*3110*/  LOP3.LUT R13, R30, 0x40, R13, 0xe2, !PT ;  /* 0x000000401e0d7812 */ /* 0x000fe200078ee20d */
[----:B------:R-:W-:Y:S01]  /*3120*/  USEL UR8, URZ, 0x1, !UP0 ;  /* 0x000000013f087887 */ /* 0x000fe2000c000000 */
[----:B------:R-:W-:Y:S01]  /*3130*/  SHF.R.S32.HI R34, RZ, 0x1f, R7 ;  /* 0x0000001fff227819 */ /* 0x000fe20000011407 */
[----:B------:R-:W-:Y:S01]  /*3140*/  IMAD R12, R12, -0x40, R25 ;  /* 0xffffffc00c0c7824 */ /* 0x000fe200078e0219 */
[----:B------:R-:W-:Y:S01]  /*3150*/  ULDC.64 UR10, c[0x0][0x5d0] ;  /* 0x00017400000a7ab9 */ /* 0x000fe20000000a00 */
[----:B-1----:R-:W-:Y:S01]  /*3160*/  IMAD R30, R24, -0x2, R26 ;  /* 0xfffffffe181e7824 */ /* 0x002fe200078e021a */
[----:B------:R-:W-:Y:S01]  /*3170*/  ISETP.GE.AND P0, PT, R29, R26, PT ;  /* 0x0000001a1d00720c */ /* 0x000fe20003f06270 */
[----:B------:R-:W-:Y:S01]  /*3180*/  IMAD.SHL.U32 R24, R0, 0x2, RZ ;  /* 0x0000000200187824 */ /* 0x000fe200078e00ff */
[----:B------:R-:W-:Y:S01]  /*3190*/  USHF.R.U32.HI UR6, URZ, 0x2, UR7 ;  /* 0x000000023f067899 */ /* 0x000fe20008011607 */
[----:B------:R-:W-:Y:S01]  /*31a0*/  IMAD R32, R34, UR10, RZ ;  /* 0x0000000a22207c24 */ /* 0x000fe2000f8e02ff */
[----:B------:R-:W-:Y:S01]  /*31b0*/  ISETP.GE.OR P0, PT, R31, UR12, P0 ;  /* 0x0000000c1f007c0c */ /* 0x000fe20008706670 */
[----:B------:R-:W-:Y:S01]  /*31c0*/  ULOP3.LUT UR4, UR4, UR8, URZ, 0x3c, !UPT ;  /* 0x0000000804047292 */ /* 0x000fe2000f8e3c3f */
[----:B------:R-:W-:Y:S01]  /*31d0*/  LOP3.LUT R24, R29, 0x6, R24, 0xf8, !PT ;  /* 0x000000061d187812 */ /* 0x000fe200078ef818 */
[----:B------:R-:W-:Y:S01]  /*31e0*/  IMAD.WIDE R26, R10, 0x80, RZ ;  /* 0x000000800a1a7825 */ /* 0x000fe200078e02ff */
[----:B------:R-:W-:Y:S01]  /*31f0*/  UIMAD UR5, UR6, -0xe, UR5 ;  /* 0xfffffff2060578a4 */ /* 0x000fe2000f8e0205 */
[----:B------:R-:W-:Y:S01]  /*3200*/  IADD3 R36, -R31, UR12, R12 ;  /* 0x0000000c1f247c10 */ /* 0x000fe2000fffe10c */
[----:B------:R-:W-:Y:S01]  /*3210*/  @UP1 ULOP3.LUT UR4, UR4, 0x1, UR6, 0x78, !UPT ;  /* 0x0000000104041892 */ /* 0x000fe2000f8e7806 */
[----:B------:R-:W-:Y:S01]  /*3220*/  SHF.R.S32.HI R25, RZ, 0x1f, R24 ;  /* 0x0000001fff197819 */ /* 0x000fe20000011418 */
[----:B------:R-:W-:Y:S01]  /*3230*/  IMAD R33, R7, UR11, R32 ;  /* 0x0000000b07217c24 */ /* 0x000fe2000f8e0220 */
[----:B------:R-:W-:Y:S01]  /*3240*/  LOP3.LUT R35, R26, R13, R28, 0xfe, !PT ;  /* 0x0000000d1a237212 */ /* 0x000fe200078efe1c */
[----:B------:R-:W-:-:S02]  /*3250*/  IMAD.IADD R29, R30, 0x1, -R29 ;  /* 0x000000011e1d7824 */ /* 0x000fc400078e0a1d */
[----:B------:R-:W-:-:S04]  /*3260*/  IMAD.WIDE.U32 R10, R7, UR10, R24 ;  /* 0x0000000a070a7c25 */ /* 0x000fc8000f8e0018 */
[----:B------:R-:W-:Y:S02]  /*3270*/  IMAD.IADD R11, R11, 0x1, R33 ;  /* 0x000000010b0b7824 */ /* 0x000fe400078e0221 */
[----:B------:R-:W-:Y:S01]  /*3280*/  IMAD.MOV.U32 R28, RZ, RZ, -0x1 ;  /* 0xffffffffff1c7424 */ /* 0x000fe200078e00ff */
[----:B------:R-:W-:Y:S06]  /*3290*/  @P0 BRA `(.L_x_38) ;  /* 0x0000004400a40947 */ /* 0x000fec0003800000 */
[----:B------:R-:W0:Y:S01]  /*32a0*/  LDC.64 R32, c[0x0][0x5c8] ;  /* 0x00017200ff207b82 */ /* 0x000e220000000a00 */
[----:B------:R-:W-:Y:S01]  /*32b0*/  ULDC.64 UR6, c[0x0][0x5c0] ;  /* 0x0001700000067ab9 */ /* 0x000fe20000000a00 */
[----:B------:R-:W-:Y:S01]  /*32c0*/  BSSY B0, `(.L_x_38) ;  /* 0x0000466000007945 */ /* 0x000fe20003800000 */
[-C--:B0-----:R-:W-:Y:S02]  /*32d0*/  IMAD R12, R27, R32.reuse, RZ ;  /* 0x000000201b0c7224 */ /* 0x081fe400078e02ff */
[----:B------:R-:W-:-:S04]  /*32e0*/  IMAD.WIDE.U32 R10, R35, R32, R10 ;  /* 0x00000020230a7225 */ /* 0x000fc800078e000a */
[----:B------:R-:W-:Y:S01]  /*32f0*/  IMAD R31, R35, R33, R12 ;  /* 0x00000021231f7224 */ /* 0x000fe200078e020c */
[----:B------:R-:W-:Y:S02]  /*3300*/  LEA R13, P0, R32, R10, 0x3 ;  /* 0x0000000a200d7211 */ /* 0x000fe400078018ff */
[----:B------:R-:W-:Y:S01]  /*3310*/  IADD3 R12, P1, R10, UR6, RZ ;  /* 0x000000060a0c7c10 */ /* 0x000fe2000ff3e0ff */
[----:B------:R-:W-:Y:S01]  /*3320*/  IMAD.IADD R31, R11, 0x1, R31 ;  /* 0x000000010b1f7824 */ /* 0x000fe200078e021f */
[----:B------:R-:W-:-:S04]  /*3330*/  IADD3 R10, P3, R13, UR6, RZ ;  /* 0x000000060d0a7c10 */ /* 0x000fc8000ff7e0ff */
[----:B------:R-:W-:Y:S02]  /*3340*/  LEA.HI.X R11, R32, R31, R33, 0x3, P0 ;  /* 0x0000001f200b7211 */ /* 0x000fe400000f1c21 */
[----:B---3-5:R-:W-:Y:S02]  /*3350*/  FSETP.NEU.AND P0, PT, R9, RZ, PT ;  /* 0x000000ff0900720b */ /* 0x028fe40003f0d000 */
[----:B------:R-:W-:Y:S02]  /*3360*/  IADD3.X R13, R31, UR7, RZ, P1, !PT ;  /* 0x000000071f0d7c10 */ /* 0x000fe40008ffe4ff */
[----:B------:R-:W-:-:S09]  /*3370*/  IADD3.X R11, R11, UR7, RZ, P3, !PT ;  /* 0x000000070b0b7c10 */ /* 0x000fd20009ffe4ff */
[----:B------:R-:W-:Y:S05]  /*3380*/  @!P0 BRA `(.L_x_39) ;  /* 0x00000034005c8947 */ /* 0x000fea0003800000 */
[----:B------:R-:W-:Y:S01]  /*3390*/  ULDC.64 UR6, c[0x0][0x5b8] ;  /* 0x00016e0000067ab9 */ /* 0x000fe20000000a00 */
[----:B------:R-:W-:Y:S01]  /*33a0*/  ISETP.GE.AND P0, PT, R36, 0x1, PT ;  /* 0x000000012400780c */ /* 0x000fe20003f06270 */
[----:B------:R-:W-:Y:S01]  /*33b0*/  IMAD R32, R34, UR6, RZ ;  /* 0x0000000622207c24 */ /* 0x000fe2000f8e02ff */
[----:B------:R-:W-:Y:S01]  /*33c0*/  ULDC.64 UR10, c[0x0][0x5a8] ;  /* 0x00016a00000a7ab9 */ /* 0x000fe20000000a00 */
[----:B------:R-:W-:Y:S01]  /*33d0*/  IMAD.WIDE.U32 R30, R7, UR6, R24 ;  /* 0x00000006071e7c25 */ /* 0x000fe2000f8e0018 */
[----:B------:R-:W-:Y:S01]  /*33e0*/  ISETP.LT.OR P4, PT, R29, 0x1, !P0 ;  /* 0x000000011d00780c */ /* 0x000fe20004781670 */
[----:B------:R-:W-:Y:S02]  /*33f0*/  BSSY B1, `(.L_x_40) ;  /* 0x000000c000017945 */ /* 0x000fe40003800000 */
[----:B------:R-:W-:Y:S01]  /*3400*/  IMAD R7, R7, UR7, R32 ;  /* 0x0000000707077c24 */ /* 0x000fe2000f8e0220 */
[----:B------:R-:W-:-:S03]  /*3410*/  ULDC.64 UR6, c[0x0][0x5b0] ;  /* 0x00016c0000067ab9 */ /* 0x000fc60000000a00 */
[----:B------:R-:W-:Y:S02]  /*3420*/  IMAD.IADD R31, R31, 0x1, R7 ;  /* 0x000000011f1f7824 */ /* 0x000fe400078e0207 */
[----:B------:R-:W-:Y:S02]  /*3430*/  IMAD R7, R27, UR6, RZ ;  /* 0x000000061b077c24 */ /* 0x000fe4000f8e02ff */
[----:B------:R-:W-:-:S04]  /*3440*/  IMAD.WIDE.U32 R24, R35, UR6, R30 ;  /* 0x0000000623187c25 */ /* 0x000fc8000f8e001e */
[----:B------:R-:W-:Y:S01]  /*3450*/  IMAD R7, R35, UR7, R7 ;  /* 0x0000000723077c24 */ /* 0x000fe2000f8e0207 */
[----:B------:R-:W-:-:S04]  /*3460*/  IADD3 R24, P1, R24, UR10, RZ ;  /* 0x0000000a18187c10 */ /* 0x000fc8000ff3e0ff */
[--C-:B------:R-:W-:Y:S02]  /*3470*/  IADD3.X R25, R25, UR11, R7.reuse, P1, !PT ;  /* 0x0000000b19197c10 */ /* 0x100fe40008ffe407 */
[----:B------:R-:W-:Y:S01]  /*3480*/  PRMT R7, RZ, 0x7610, R7 ;  /* 0x00007610ff077816 */ /* 0x000fe20000000007 */
[----:B------:R-:W-:Y:S06]  /*3490*/  @P4 BRA `(.L_x_41) ;  /* 0x0000000000044947 */ /* 0x000fec0003800000 */
[----:B------:R0:W5:Y:S02]  /*34a0*/  LDG.E.U8 R7, desc[UR16][R24.64] ;  /* 0x0000001018077981 */ /* 0x000164000c1e1100 */
.L_x_41:
[----:B------:R-:W-:Y:S05]  /*34b0*/  BSYNC B1 ;  /* 0x0000000000017941 */ /* 0x000fea0003800000 */
.L_x_40:
[----:B-----5:R-:W-:Y:S01]  /*34c0*/  LOP3.LUT R7, R7, 0xff, RZ, 0xc0, !PT ;  /* 0x000000ff07077812 */ /* 0x020fe200078ec0ff */
[----:B------:R-:W-:Y:S01]  /*34d0*/  BSSY B1, `(.L_x_42) ;  /* 0x000000b000017945 */ /* 0x000fe20003800000 */
[----:B------:R-:W-:Y:S02]  /*34e0*/  ISETP.LT.OR P3, PT, R29, 0x2, !P0 ;  /* 0x000000021d00780c */ /* 0x000fe40004761670 */
[----:B------:R-:W-:-:S05]  /*34f0*/  F2FP.F16.E5M2.UNPACK_B R7, R7 ;  /* 0x00000007ff07723e */ /* 0x000fca00020004ff */
[----:B------:R-:W-:Y:S01]  /*3500*/  HADD2.F32 R32, -RZ, R7.H0_H0 ;  /* 0x20000007ff207230 */ /* 0x000fe20000004100 */
[----:B------:R-:W-:-:S04]  /*3510*/  PRMT R7, RZ, 0x7610, R7 ;  /* 0x00007610ff077816 */ /* 0x000fc80000000007 */
[----:B------:R-:W-:-:S04]  /*3520*/  FMUL R32, R32, R9 ;  /* 0x0000000920207220 */ /* 0x000fc80000400000 */
[----:B--2---:R-:W-:-:S05]  /*3530*/  FFMA R32, R143, R8, R32 ;  /* 0x000000088f207223 */ /* 0x004fca0000000020 */
[----:B------:R-:W-:-:S05]  /*3540*/  F2FP.SATFINITE.E5M2.F32.PACK_AB_MERGE_C R33, RZ, R32, RZ ;  /* 0x00000020ff21723e */ /* 0x000fca00048060ff */
[----:B------:R1:W-:Y:S01]  /*3550*/  @!P4 STG.E.U8 desc[UR16][R12.64], R33 ;  /* 0x000000210c00c986 */ /* 0x0003e2000c101110 */
[----:B------:R-:W-:Y:S05]  /*3560*/  @P3 BRA `(.L_x_43) ;  /* 0x0000000000043947 */ /* 0x000fea0003800000 */
[----:B------:R2:W5:Y:S02]  /*3570*/  LDG.E.U8 R7, desc[UR16][R24.64+0x1] ;  /* 0x0000011018077981 */ /* 0x000564000c1e1100 */
.L_x_43:
[----:B------:R-:W-:Y:S05]  /*3580*/  BSYNC B1 ;  /* 0x0000000000017941 */ /* 0x000fea0003800000 */
.L_x_42:
[----:B-----5:R-:W-:Y:S01]  /*3590*/  LOP3.LUT R7, R7, 0xff, RZ, 0xc0, !PT ;  /* 0x000000ff07077812 */ /* 0x020fe200078ec0ff */
[----:B------:R-:W-:Y:S01]  /*35a0*/  BSSY B1, `(.L_x_44) ;  /* 0x0000013000017945 */ /* 0x000fe20003800000 */
[----:B-1----:R-:W-:Y:S02]  /*35b0*/  IADD3 R33, P1, R35, 0x8, RZ ;  /* 0x0000000823217810 */ /* 0x002fe40007f3e0ff */
[----:B------:R-:W-:-:S03]  /*35c0*/  F2FP.F16.E5M2.UNPACK_B R7, R7 ;  /* 0x00000007ff07723e */ /* 0x000fc600020004ff */
[----:B------:R-:W-:Y:S01]  /*35d0*/  IMAD.X R27, RZ, RZ, R27, P1 ;  /* 0x000000ffff1b7224 */ /* 0x000fe200008e061b */
[----:B------:R-:W-:Y:S01]  /*35e0*/  ISETP.GE.AND P1, PT, R36, 0x9, PT ;  /* 0x000000092400780c */ /* 0x000fe20003f26270 */
[----:B------:R-:W-:Y:S02]  /*35f0*/  HADD2.F32 R26, -RZ, R7.H0_H0 ;  /* 0x20000007ff1a7230 */ /* 0x000fe40000004100 */
[----:B------:R-:W-:Y:S01]  /*3600*/  IMAD.WIDE.U32 R30, R33, UR6, R30 ;  /* 0x00000006211e7c25 */ /* 0x000fe2000f8e001e */
[----:B------:R-:W-:-:S03]  /*3610*/  ISETP.LT.OR P5, PT, R29, 0x1, !P1 ;  /* 0x000000011d00780c */ /* 0x000fc60004fa1670 */
[----:B------:R-:W-:Y:S01]  /*3620*/  FMUL R7, R26, R9 ;  /* 0x000000091a077220 */ /* 0x000fe20000400000 */
[----:B------:R-:W-:-:S03]  /*3630*/  IMAD R26, R27, UR6, RZ ;  /* 0x000000061b1a7c24 */ /* 0x000fc6000f8e02ff */
[----:B------:R-:W-:Y:S01]  /*3640*/  FFMA R7, R138, R8, R7 ;  /* 0x000000088a077223 */ /* 0x000fe20000000007 */
[----:B------:R-:W-:Y:S01]  /*3650*/  IMAD R33, R33, UR7, R26 ;  /* 0x0000000721217c24 */ /* 0x000fe2000f8e021a */
[----:B------:R-:W-:-:S03]  /*3660*/  IADD3 R26, P4, R30, UR10, RZ ;  /* 0x0000000a1e1a7c10 */ /* 0x000fc6000ff9e0ff */
[----:B------:R-:W-:Y:S02]  /*3670*/  F2FP.SATFINITE.E5M2.F32.PACK_AB_MERGE_C R35, RZ, R7, RZ ;  /* 0x00000007ff23723e */ /* 0x000fe400048060ff */
[----:B------:R-:W-:Y:S02]  /*3680*/  IADD3.X R27, R31, UR11, R33, P4, !PT ;  /* 0x0000000b1f1b7c10 */ /* 0x000fe4000a7fe421 */
[----:B------:R-:W-:Y:S01]  /*3690*/  PRMT R7, RZ, 0x7610, R7 ;  /* 0x00007610ff077816 */ /* 0x000fe20000000007 */
[----:B------:R1:W-:Y:S01]  /*36a0*/  @!P3 STG.E.U8 desc[UR16][R12.64+0x1], R35 ;  /* 0x000001230c00b986 */ /* 0x0003e2000c101110 */
[----:B------:R-:W-:Y:S05]  /*36b0*/  @P5 BRA `(.L_x_45) ;  /* 0x0000000000045947 */ /* 0x000fea0003800000 */
[----:B------:R3:W5:Y:S02]  /*36c0*/  LDG.E.U8 R7, desc[UR16][R26.64] ;  /* 0x000000101a077981 */ /* 0x000764000c1e1100 */
.L_x_45:
[----:B------:R-:W-:Y:S05]  /*36d0*/  BSYNC B1 ;  /* 0x0000000000017941 */ /* 0x000fea0003800000 */
.L_x_44:
[----:B-----5:R-:W-:Y:S01]  /*36e0*/  LOP3.LUT R7, R7, 0xff, RZ, 0xc0, !PT ;  /* 0x000000ff07077812 */ /* 0x020fe200078ec0ff */
[----:B------:R-:W-:Y:S01]  /*36f0*/  BSSY B1, `(.L_x_46) ;  /* 0x000000b000017945 */ /* 0x000fe20003800000 */
[----:B------:R-:W-:Y:S02]  /*3700*/  ISETP.LT.OR P3, PT, R29, 0x2, !P1 ;  /* 0x000000021d00780c */ /* 0x000fe40004f61670 */
[----:B------:R-:W-:-:S05]  /*3710*/  F2FP.F16.E5M2.UNPACK_B R7, R7 ;  /* 0x00000007ff07723e */ /* 0x000fca00020004ff */
[----:B------:R-:W-:Y:S01]  /*3720*/  HADD2.F32 R30, -RZ, R7.H0_H0 ;  /* 0x20000007ff1e7230 */ /* 0x000fe20000004100 */
[----:B------:R-:W-:-:S04]  /*3730*/  PRMT R7, RZ, 0x7610, R7 ;  /* 0x00007610ff077816 */ /* 0x000fc80000000007 */
[----:B------:R-:W-:-:S04]  /*3740*/  FMUL R30, R30, R9 ;  /* 0x000000091e1e7220 */ /* 0x000fc80000400000 */
[----:B------:R-:W-:-:S05]  /*3750*/  FFMA R30, R141, R8, R30 ;  /* 0x000000088d1e7223 */ /* 0x000fca000000001e */
[----:B------:R-:W-:-:S05]  /*3760*/  F2FP.SATFINITE.E5M2.F32.PACK_AB_MERGE_C R31, RZ, R30, RZ ;  /* 0x0000001eff1f723e */ /* 0x000fca00048060ff */
[----:B------:R4:W-:Y:S01]  /*3770*/  @!P5 STG.E.U8 desc[UR16][R10.64], R31 ;  /* 0x0000001f0a00d986 */ /* 0x0009e2000c101110 */
[----:B------:R-:W-:Y:S05]  /*3780*/  @P3 BRA `(.L_x_47) ;  /* 0x0000000000043947 */ /* 0x000fea0003800000 */
[----:B------:R0:W5:Y:S02]  /*3790*/  LDG.E.U8 R7, desc[UR16][R26.64+0x1] ;  /* 0x000001101a077981 */ /* 0x000164000c1e1100 */
.L_x_47:
[----:B------:R-:W-:Y:S05]  /*37a0*/  BSYNC B1 ;  /* 0x0000000000017941 */ /* 0x000fea0003800000 */
.L_x_46:
[----:B-----5:R-:W-:Y:S01]  /*37b0*/  LOP3.LUT R7, R7, 0xff, RZ, 0xc0, !PT ;  /* 0x000000ff07077812 */ /* 0x020fe200078ec0ff */
[----:B------:R-:W-:Y:S01]  /*37c0*/  BSSY B1, `(.L_x_48) ;  /* 0x000000b000017945 */ /* 0x000fe20003800000 */
[----:B------:R-:W-:Y:S02]  /*37d0*/  ISETP.LT.OR P4, PT, R29, 0x9, !P0 ;  /* 0x000000091d00780c */ /* 0x000fe40004781670 */
[----:B------:R-:W-:-:S05]  /*37e0*/  F2FP.F16.E5M2.UNPACK_B R7, R7 ;  /* 0x00000007ff07723e */ /* 0x000fca00020004ff */
[----:B------:R-:W-:-:S05]  /*37f0*/  HADD2.F32 R30, -RZ, R7.H0_H0 ;  /* 0x20000007ff1e7230 */ /* 0x000fca0000004100 */
[----:B------:R-:W-:-:S04]  /*3800*/  FMUL R7, R30, R9 ;  /* 0x000000091e077220 */ /* 0x000fc80000400000 */
[----:B------:R-:W-:-:S05]  /*3810*/  FFMA R7, R136, R8, R7 ;  /* 0x0000000888077223 */ /* 0x000fca0000000007 */
[----:B----4-:R-:W-:Y:S02]  /*3820*/  F2FP.SATFINITE.E5M2.F32.PACK_AB_MERGE_C R31, RZ, R7, RZ ;  /* 0x00000007ff1f723e */ /* 0x010fe400048060ff */
[----:B------:R-:W-:-:S03]  /*3830*/  PRMT R7, RZ, 0x7610, R7 ;  /* 0x00007610ff077816 */ /* 0x000fc60000000007 */
[----:B------:R4:W-:Y:S01]  /*3840*/  @!P3 STG.E.U8 desc[UR16][R10.64+0x1], R31 ;  /* 0x0000011f0a00b986 */ /* 0x0009e2000c101110 */
[----:B------:R-:W-:Y:S05]  /*3850*/  @P4 BRA `(.L_x_49) ;  /* 0x0000000000044947 */ /* 0x000fea0003800000 */
[----:B------:R0:W5:Y:S02]  /*3860*/  LDG.E.U8 R7, desc[UR16][R24.64+0x8] ;  /* 0x0000081018077981 */ /* 0x000164000c1e1100 */
.L_x_49:
[----:B------:R-:W-:Y:S05]  /*3870*/  BSYNC B1 ;  /* 0x0000000000017941 */ /* 0x000fea0003800000 */
.L_x_48:
        /* <DEDUP_REMOVED lines=8> */
[----:B----4-:R-:W-:-:S05]  /*3900*/  F2FP.SATFINITE.E5M2.F32.PACK_AB_MERGE_C R31, RZ, R30, RZ ;  /* 0x0000001eff1f723e */ /* 0x010fca00048060ff */
[----:B------:R4:W-:Y:S01]  /*3910*/  @!P4 STG.E.U8 desc[UR16][R12.64+0x8], R31 ;  /* 0x0000081f0c00c986 */ /* 0x0009e2000c101110 */
[----:B------:R-:W-:Y:S05]  /*3920*/  @P3 BRA `(.L_x_51) ;  /* 0x0000000000043947 */ /* 0x000fea0003800000 */
[----:B------:R0:W5:Y:S02]  /*3930*/  LDG.E.U8 R7, desc[UR16][R24.64+0x9] ;  /* 0x0000091018077981 */ /* 0x000164000c1e1100 */
.L_x_51:
[----:B------:R-:W-:Y:S05]  /*3940*/  BSYNC B1 ;  /* 0x0000000000017941 */ /* 0x000fea0003800000 */
.L_x_50:
        /* <DEDUP_REMOVED lines=12> */
.L_x_53:
[----:B------:R-:W-:Y:S05]  /*3a10*/  BSYNC B1 ;  /* 0x0000000000017941 */ /* 0x000fea0003800000 */
.L_x_52:
        /* <DEDUP_REMOVED lines=12> */
.L_x_55:
[----:B------:R-:W-:Y:S05]  /*3ae0*/  BSYNC B1 ;  /* 0x0000000000017941 */ /* 0x000fea0003800000 */
.L_x_54:
        /* <DEDUP_REMOVED lines=12> */
.L_x_57:
[----:B------:R-:W-:Y:S05]  /*3bb0*/  BSYNC B1 ;  /* 0x0000000000017941 */ /* 0x000fea0003800000 */
.L_x_56:
        /* <DEDUP_REMOVED lines=12> */
.L_x_59:
[----:B------:R-:W-:Y:S05]  /*3c80*/  BSYNC B1 ;  /* 0x0000000000017941 */ /* 0x000fea0003800000 */
.L_x_58:
        /* <DEDUP_REMOVED lines=12> */
.L_x_61:
[----:B------:R-:W-:Y:S05]  /*3d50*/  BSYNC B1 ;  /* 0x0000000000017941 */ /* 0x000fea0003800000 */
.L_x_60:
        /* <DEDUP_REMOVED lines=12> */
.L_x_63:
[----:B------:R-:W-:Y:S05]  /*3e20*/  BSYNC B1 ;  /* 0x0000000000017941 */ /* 0x000fea0003800000 */
.L_x_62:
        /* <DEDUP_REMOVED lines=12> */
.L_x_65:
[----:B------:R-:W-:Y:S05]  /*3ef0*/  BSYNC B1 ;  /* 0x0000000000017941 */ /* 0x000fea0003800000 */
.L_x_64:
        /* <DEDUP_REMOVED lines=12> */
.L_x_67:
[----:B------:R-:W-:Y:S05]  /*3fc0*/  BSYNC B1 ;  /* 0x0000000000017941 */ /* 0x000fea0003800000 */
.L_x_66:
        /* <DEDUP_REMOVED lines=12> */
.L_x_69:
[----:B------:R-:W-:Y:S05]  /*4090*/  BSYNC B1 ;  /* 0x0000000000017941 */ /* 0x000fea0003800000 */
.L_x_68:
        /* <DEDUP_REMOVED lines=12> */
.L_x_71:
[----:B------:R-:W-:Y:S05]  /*4160*/  BSYNC B1 ;  /* 0x0000000000017941 */ /* 0x000fea0003800000 */
.L_x_70:
        /* <DEDUP_REMOVED lines=12> */
.L_x_73:
[----:B------:R-:W-:Y:S05]  /*4230*/  BSYNC B1 ;  /* 0x0000000000017941 */ /* 0x000fea0003800000 */
.L_x_72:
        /* <DEDUP_REMOVED lines=12> */
.L_x_75:
[----:B------:R-:W-:Y:S05]  /*4300*/  BSYNC B1 ;  /* 0x0000000000017941 */ /* 0x000fea0003800000 */
.L_x_74:
        /* <DEDUP_REMOVED lines=12> */
.L_x_77:
[----:B------:R-:W-:Y:S05]  /*43d0*/  BSYNC B1 ;  /* 0x0000000000017941 */ /* 0x000fea0003800000 */
.L_x_76:
        /* <DEDUP_REMOVED lines=12> */
.L_x_79:
[----:B------:R-:W-:Y:S05]  /*44a0*/  BSYNC B1 ;  /* 0x0000000000017941 */ /* 0x000fea0003800000 */
.L_x_78:
        /* <DEDUP_REMOVED lines=12> */
.L_x_81:
[----:B------:R-:W-:Y:S05]  /*4570*/  BSYNC B1 ;  /* 0x0000000000017941 */ /* 0x000fea0003800000 */
.L_x_80:
        /* <DEDUP_REMOVED lines=12> */
.L_x_83:
[----:B------:R-:W-:Y:S05]  /*4640*/  BSYNC B1 ;  /* 0x0000000000017941 */ /* 0x000fea0003800000 */
.L_x_82:
        /* <DEDUP_REMOVED lines=12> */
.L_x_85:
[----:B------:R-:W-:Y:S05]  /*4710*/  BSYNC B1 ;  /* 0x0000000000017941 */ /* 0x000fea0003800000 */
.L_x_84:
        /* <DEDUP_REMOVED lines=12> */
.L_x_87:
[----:B------:R-:W-:Y:S05]  /*47e0*/  BSYNC B1 ;  /* 0x0000000000017941 */ /* 0x000fea0003800000 */
.L_x_86:
        /* <DEDUP_REMOVED lines=12> */
.L_x_89:
[----:B------:R-:W-:Y:S05]  /*48b0*/  BSYNC B1 ;  /* 0x0000000000017941 */ /* 0x000fea0003800000 */
.L_x_88:
        /* <DEDUP_REMOVED lines=12> */
.L_x_91:
[----:B------:R-:W-:Y:S05]  /*4980*/  BSYNC B1 ;  /* 0x0000000000017941 */ /* 0x000fea0003800000 */
.L_x_90:
        /* <DEDUP_REMOVED lines=12> */
.L_x_93:
[----:B------:R-:W-:Y:S05]  /*4a50*/  BSYNC B1 ;  /* 0x0000000000017941 */ /* 0x000fea0003800000 */
.L_x_92:
        /* <DEDUP_REMOVED lines=12> */
.L_x_95:
[----:B------:R-:W-:Y:S05]  /*4b20*/  BSYNC B1 ;  /* 0x0000000000017941 */ /* 0x000fea0003800000 */
.L_x_94:
        /* <DEDUP_REMOVED lines=12> */
.L_x_97:
[----:B------:R-:W-:Y:S05]  /*4bf0*/  BSYNC B1 ;  /* 0x0000000000017941 */ /* 0x000fea0003800000 */
.L_x_96:
        /* <DEDUP_REMOVED lines=12> */
.L_x_99:
[----:B------:R-:W-:Y:S05]  /*4cc0*/  BSYNC B1 ;  /* 0x0000000000017941 */ /* 0x000fea0003800000 */
.L_x_98:
        /* <DEDUP_REMOVED lines=12> */
.L_x_101:
[----:B------:R-:W-:Y:S05]  /*4d90*/  BSYNC B1 ;  /* 0x0000000000017941 */ /* 0x000fea0003800000 */
.L_x_100:
        /* <DEDUP_REMOVED lines=12> */
.L_x_103:
[----:B------:R-:W-:Y:S05]  /*4e60*/  BSYNC B1 ;  /* 0x0000000000017941 */ /* 0x000fea0003800000 */
.L_x_102:
        /* <DEDUP_REMOVED lines=12> */
.L_x_105:
[----:B------:R-:W-:Y:S05]  /*4f30*/  BSYNC B1 ;  /* 0x0000000000017941 */ /* 0x000fea0003800000 */
.L_x_104:
        /* <DEDUP_REMOVED lines=12> */
.L_x_107:
[----:B------:R-:W-:Y:S05]  /*5000*/  BSYNC B1 ;  /* 0x0000000000017941 */ /* 0x000fea0003800000 */
.L_x_106:
        /* <DEDUP_REMOVED lines=12> */
.L_x_109:
[----:B------:R-:W-:Y:S05]  /*50d0*/  BSYNC B1 ;  /* 0x0000000000017941 */ /* 0x000fea0003800000 */
.L_x_108:
        /* <DEDUP_REMOVED lines=12> */
.L_x_111:
[----:B------:R-:W-:Y:S05]  /*51a0*/  BSYNC B1 ;  /* 0x0000000000017941 */ /* 0x000fea0003800000 */
.L_x_110:
        /* <DEDUP_REMOVED lines=12> */
.L_x_113:
[----:B------:R-:W-:Y:S05]  /*5270*/  BSYNC B1 ;  /* 0x0000000000017941 */ /* 0x000fea0003800000 */
.L_x_112:
        /* <DEDUP_REMOVED lines=12> */
.L_x_115:
[----:B------:R-:W-:Y:S05]  /*5340*/  BSYNC B1 ;  /* 0x0000000000017941 */ /* 0x000fea0003800000 */
.L_x_114:
        /* <DEDUP_REMOVED lines=12> */
.L_x_117:
[----:B------:R-:W-:Y:S05]  /*5410*/  BSYNC B1 ;  /* 0x0000000000017941 */ /* 0x000fea0003800000 */
.L_x_116:
        /* <DEDUP_REMOVED lines=12> */
.L_x_119:
[----:B------:R-:W-:Y:S05]  /*54e0*/  BSYNC B1 ;  /* 0x0000000000017941 */ /* 0x000fea0003800000 */
.L_x_118:
        /* <DEDUP_REMOVED lines=12> */
.L_x_121:
[----:B------:R-:W-:Y:S05]  /*55b0*/  BSYNC B1 ;  /* 0x0000000000017941 */ /* 0x000fea0003800000 */
.L_x_120:
        /* <DEDUP_REMOVED lines=12> */
.L_x_123:
[----:B------:R-:W-:Y:S05]  /*5680*/  BSYNC B1 ;  /* 0x0000000000017941 */ /* 0x000fea0003800000 */
.L_x_122:
        /* <DEDUP_REMOVED lines=12> */
.L_x_125:
[----:B------:R-:W-:Y:S05]  /*5750*/  BSYNC B1 ;  /* 0x0000000000017941 */ /* 0x000fea0003800000 */
.L_x_124:
        /* <DEDUP_REMOVED lines=12> */
.L_x_127:
[----:B------:R-:W-:Y:S05]  /*5820*/  BSYNC B1 ;  /* 0x0000000000017941 */ /* 0x000fea0003800000 */
.L_x_126:
        /* <DEDUP_REMOVED lines=12> */
.L_x_129:
[----:B------:R-:W-:Y:S05]  /*58f0*/  BSYNC B1 ;  /* 0x0000000000017941 */ /* 0x000fea0003800000 */
.L_x_128:
        /* <DEDUP_REMOVED lines=12> */
.L_x_131:
[----:B------:R-:W-:Y:S05]  /*59c0*/  BSYNC B1 ;  /* 0x0000000000017941 */ /* 0x000fea0003800000 */
.L_x_130:
        /* <DEDUP_REMOVED lines=12> */
.L_x_133:
[----:B------:R-:W-:Y:S05]  /*5a90*/  BSYNC B1 ;  /* 0x0000000000017941 */ /* 0x000fea0003800000 */
.L_x_132:
        /* <DEDUP_REMOVED lines=12> */
.L_x_135:
[----:B------:R-:W-:Y:S05]  /*5b60*/  BSYNC B1 ;  /* 0x0000000000017941 */ /* 0x000fea0003800000 */
.L_x_134:
        /* <DEDUP_REMOVED lines=12> */
.L_x_137:
[----:B------:R-:W-:Y:S05]  /*5c30*/  BSYNC B1 ;  /* 0x0000000000017941 */ /* 0x000fea0003800000 */
.L_x_136:
        /* <DEDUP_REMOVED lines=12> */
.L_x_139:
[----:B------:R-:W-:Y:S05]  /*5d00*/  BSYNC B1 ;  /* 0x0000000000017941 */ /* 0x000fea0003800000 */
.L_x_138:
        /* <DEDUP_REMOVED lines=12> */
.L_x_141:
[----:B------:R-:W-:Y:S05]  /*5dd0*/  BSYNC B1 ;  /* 0x0000000000017941 */ /* 0x000fea0003800000 */
.L_x_140:
        /* <DEDUP_REMOVED lines=12> */
.L_x_143:
[----:B------:R-:W-:Y:S05]  /*5ea0*/  BSYNC B1 ;  /* 0x0000000000017941 */ /* 0x000fea0003800000 */
.L_x_142:
        /* <DEDUP_REMOVED lines=12> */
.L_x_145:
[----:B------:R-:W-:Y:S05]  /*5f70*/  BSYNC B1 ;  /* 0x0000000000017941 */ /* 0x000fea0003800000 */
.L_x_144:
        /* <DEDUP_REMOVED lines=12> */
.L_x_147:
[----:B------:R-:W-:Y:S05]  /*6040*/  BSYNC B1 ;  /* 0x0000000000017941 */ /* 0x000fea0003800000 */
.L_x_146:
        /* <DEDUP_REMOVED lines=12> */
.L_x_149:
[----:B------:R-:W-:Y:S05]  /*6110*/  BSYNC B1 ;  /* 0x0000000000017941 */ /* 0x000fea0003800000 */
.L_x_148:
        /* <DEDUP_REMOVED lines=12> */
.L_x_151:
[----:B------:R-:W-:Y:S05]  /*61e0*/  BSYNC B1 ;  /* 0x0000000000017941 */ /* 0x000fea0003800000 */
.L_x_150:
        /* <DEDUP_REMOVED lines=12> */
.L_x_153:
[----:B------:R-:W-:Y:S05]  /*62b0*/  BSYNC B1 ;  /* 0x0000000000017941 */ /* 0x000fea0003800000 */
.L_x_152:
        /* <DEDUP_REMOVED lines=12> */
.L_x_155:
[----:B------:R-:W-:Y:S05]  /*6380*/  BSYNC B1 ;  /* 0x0000000000017941 */ /* 0x000fea0003800000 */
.L_x_154:
        /* <DEDUP_REMOVED lines=12> */
.L_x_157:
[----:B------:R-:W-:Y:S05]  /*6450*/  BSYNC B1 ;  /* 0x0000000000017941 */ /* 0x000fea0003800000 */
.L_x_156:
        /* <DEDUP_REMOVED lines=8> */
[----:B0-----:R-:W-:-:S05]  /*64e0*/  F2FP.SATFINITE.E5M2.F32.PACK_AB_MERGE_C R19, RZ, R20, RZ ;  /* 0x00000014ff13723e */ /* 0x001fca00048060ff */
[----:B------:R0:W-:Y:S01]  /*64f0*/  @!P4 STG.E.U8 desc[UR16][R10.64+0x70], R19 ;  /* 0x000070130a00c986 */ /* 0x0001e2000c101110 */
[----:B------:R-:W-:Y:S05]  /*6500*/  @P3 BRA `(.L_x_159) ;  /* 0x0000000000043947 */ /* 0x000fea0003800000 */
[----:B------:R0:W5:Y:S02]  /*6510*/  LDG.E.U8 R7, desc[UR16][R26.64+0x71] ;  /* 0x000071101a077981 */ /* 0x000164000c1e1100 */
.L_x_159:
[----:B------:R-:W-:Y:S05]  /*6520*/  BSYNC B1 ;  /* 0x0000000000017941 */ /* 0x000fea0003800000 */
.L_x_158:
[----:B-----5:R-:W-:Y:S01]  /*6530*/  LOP3.LUT R7, R7, 0xff, RZ, 0xc0, !PT ;  /* 0x000000ff07077812 */ /* 0x020fe200078ec0ff */
[----:B------:R-:W-:Y:S01]  /*6540*/  BSSY B1, `(.L_x_160) ;  /* 0x000000b000017945 */ /* 0x000fe20003800000 */
[----:B------:R-:W-:Y:S02]  /*6550*/  ISETP.LT.OR P4, PT, R29, 0x79, !P0 ;  /* 0x000000791d00780c */ /* 0x000fe40004781670 */
[----:B------:R-:W-:-:S05]  /*6560*/  F2FP.F16.E5M2.UNPACK_B R7, R7 ;  /* 0x00000007ff07723e */ /* 0x000fca00020004ff */
[----:B------:R-:W-:-:S05]  /*6570*/  HADD2.F32 R20, -RZ, R7.H0_H0 ;  /* 0x20000007ff147230 */ /* 0x000fca0000004100 */
[----:B------:R-:W-:-:S04]  /*6580*/  FMUL R7, R20, R9 ;  /* 0x0000000914077220 */ /* 0x000fc80000400000 */
[----:B------:R-:W-:-:S05]  /*6590*/  FFMA R7, R18, R8, R7 ;  /* 0x0000000812077223 */ /* 0x000fca0000000007 */
[----:B0-----:R-:W-:Y:S02]  /*65a0*/  F2FP.SATFINITE.E5M2.F32.PACK_AB_MERGE_C R19, RZ, R7, RZ ;  /* 0x00000007ff13723e */ /* 0x001fe400048060ff */
[----:B------:R-:W-:-:S03]  /*65b0*/  PRMT R7, RZ, 0x7610, R7 ;  /* 0x00007610ff077816 */ /* 0x000fc60000000007 */
[----:B------:R0:W-:Y:S01]  /*65c0*/  @!P3 STG.E.U8 desc[UR16][R10.64+0x71], R19 ;  /* 0x000071130a00b986 */ /* 0x0001e2000c101110 */
[----:B------:R-:W-:Y:S05]  /*65d0*/  @P4 BRA `(.L_x_161) ;  /* 0x0000000000044947 */ /* 0x000fea0003800000 */
[----:B------:R0:W5:Y:S02]  /*65e0*/  LDG.E.U8 R7, desc[UR16][R24.64+0x78] ;  /* 0x0000781018077981 */ /* 0x000164000c1e1100 */
.L_x_161:
[----:B------:R-:W-:Y:S05]  /*65f0*/  BSYNC B1 ;  /* 0x0000000000017941 */ /* 0x000fea0003800000 */
.L_x_160:
        /* <DEDUP_REMOVED lines=12> */
.L_x_163:
[----:B------:R-:W-:Y:S05]  /*66c0*/  BSYNC B1 ;  /* 0x0000000000017941 */ /* 0x000fea0003800000 */
.L_x_162:
        /* <DEDUP_REMOVED lines=12> */
.L_x_165:
[----:B------:R-:W-:Y:S05]  /*6790*/  BSYNC B1 ;  /* 0x0000000000017941 */ /* 0x000fea0003800000 */
.L_x_164:
[----:B-----5:R-:W-:Y:S01]  /*67a0*/  LOP3.LUT R7, R7, 0xff, RZ, 0xc0, !PT ;  /* 0x000000ff07077812 */ /* 0x020fe200078ec0ff */
[----:B------:R-:W-:Y:S01]  /*67b0*/  BSSY B1, `(.L_x_166) ;  /* 0x000000b000017945 */ /* 0x000fe20003800000 */
[----:B------:R-:W-:Y:S02]  /*67c0*/  ISETP.LT.OR P1, PT, R29, 0x7a, !P1 ;  /* 0x0000007a1d00780c */ /* 0x000fe40004f21670 */
[----:B------:R-:W-:-:S05]  /*67d0*/  F2FP.F16.E5M2.UNPACK_B R7, R7 ;  /* 0x00000007ff07723e */ /* 0x000fca00020004ff */
[----:B01----:R-:W-:Y:S01]  /*67e0*/  HADD2.F32 R12, -RZ, R7.H0_H0 ;  /* 0x20000007ff0c7230 */ /* 0x003fe20000004100 */
[----:B------:R-:W-:-:S04]  /*67f0*/  PRMT R7, RZ, 0x7610, R7 ;  /* 0x00007610ff077816 */ /* 0x000fc80000000007 */
[----:B------:R-:W-:-:S04]  /*6800*/  FMUL R12, R12, R9 ;  /* 0x000000090c0c7220 */ /* 0x000fc80000400000 */
[----:B------:R-:W-:-:S05]  /*6810*/  FFMA R12, R17, R8, R12 ;  /* 0x00000008110c7223 */ /* 0x000fca000000000c */
[----:B------:R-:W-:-:S05]  /*6820*/  F2FP.SATFINITE.E5M2.F32.PACK_AB_MERGE_C R13, RZ, R12, RZ ;  /* 0x0000000cff0d723e */ /* 0x000fca00048060ff */
[----:B------:R0:W-:Y:S01]  /*6830*/  @!P3 STG.E.U8 desc[UR16][R10.64+0x78], R13 ;  /* 0x0000780d0a00b986 */ /* 0x0001e2000c101110 */
[----:B------:R-:W-:Y:S05]  /*6840*/  @P1 BRA `(.L_x_167) ;  /* 0x0000000000041947 */ /* 0x000fea0003800000 */
[----:B------:R1:W5:Y:S02]  /*6850*/  LDG.E.U8 R7, desc[UR16][R26.64+0x79] ;  /* 0x000079101a077981 */ /* 0x000364000c1e1100 */
.L_x_167:
[----:B------:R-:W-:Y:S05]  /*6860*/  BSYNC B1 ;  /* 0x0000000000017941 */ /* 0x000fea0003800000 */
.L_x_166:
[----:B------:R-:W-:Y:S05]  /*6870*/  @P1 BRA `(.L_x_168) ;  /* 0x0000001000281947 */ /* 0x000fea0003800000 */
[----:B-----5:R-:W-:-:S04]  /*6880*/  LOP3.LUT R7, R7, 0xff, RZ, 0xc0, !PT ;  /* 0x000000ff07077812 */ /* 0x020fc800078ec0ff */
[----:B------:R-:W-:-:S05]  /*6890*/  F2FP.F16.E5M2.UNPACK_B R7, R7 ;  /* 0x00000007ff07723e */ /* 0x000fca00020004ff */
[----:B------:R-:W-:-:S05]  /*68a0*/  HADD2.F32 R12, -RZ, R7.H0_H0 ;  /* 0x20000007ff0c7230 */ /* 0x000fca0000004100 */
[----:B------:R-:W-:-:S04]  /*68b0*/  FMUL R7, R12, R9 ;  /* 0x000000090c077220 */ /* 0x000fc80000400000 */
[----:B------:R-:W-:-:S05]  /*68c0*/  FFMA R7, R16, R8, R7 ;  /* 0x0000000810077223 */ /* 0x000fca0000000007 */
[----:B------:R-:W-:-:S05]  /*68d0*/  F2FP.SATFINITE.E5M2.F32.PACK_AB_MERGE_C R7, RZ, R7, RZ ;  /* 0x00000007ff07723e */ /* 0x000fca00048060ff */
[----:B------:R0:W-:Y:S01]  /*68e0*/  STG.E.U8 desc[UR16][R10.64+0x79], R7 ;  /* 0x000079070a007986 */ /* 0x0001e2000c101110 */
[----:B------:R-:W-:Y:S05]  /*68f0*/  BRA `(.L_x_168) ;  /* 0x0000001000087947 */ /* 0x000fea0003800000 */
.L_x_39:
[----:B------:R-:W-:Y:S01]  /*6900*/  ISETP.GE.AND P1, PT, R36, 0x1, PT ;  /* 0x000000012400780c */ /* 0x000fe20003f26270 */
[-C--:B--2---:R-:W-:Y:S01]  /*6910*/  FMUL R143, R143, R8.reuse ;  /* 0x000000088f8f7220 */ /* 0x084fe20000400000 */
[-C--:B------:R-:W-:Y:S01]  /*6920*/  FMUL R138, R138, R8.reuse ;  /* 0x000000088a8a7220 */ /* 0x080fe20000400000 */
[----:B------:R-:W-:Y:S01]  /*6930*/  ISETP.GE.AND P0, PT, R36, 0x9, PT ;  /* 0x000000092400780c */ /* 0x000fe20003f06270 */
[-C--:B------:R-:W-:Y:S01]  /*6940*/  FMUL R141, R141, R8.reuse ;  /* 0x000000088d8d7220 */ /* 0x080fe20000400000 */
[C---:B------:R-:W-:Y:S01]  /*6950*/  ISETP.LT.OR P4, PT, R29.reuse, 0x1, !P1 ;  /* 0x000000011d00780c */ /* 0x040fe20004f81670 */
[-C--:B------:R-:W-:Y:S01]  /*6960*/  FMUL R136, R136, R8.reuse ;  /* 0x0000000888887220 */ /* 0x080fe20000400000 */
[----:B------:R-:W-:Y:S01]  /*6970*/  ISETP.LT.OR P5, PT, R29, 0x2, !P1 ;  /* 0x000000021d00780c */ /* 0x000fe20004fa1670 */
[-C--:B------:R-:W-:Y:S01]  /*6980*/  FMUL R139, R139, R8.reuse ;  /* 0x000000088b8b7220 */ /* 0x080fe20000400000 */
[----:B------:R-:W-:Y:S01]  /*6990*/  F2FP.SATFINITE.E5M2.F32.PACK_AB_MERGE_C R143, RZ, R143, RZ ;  /* 0x0000008fff8f723e */ /* 0x000fe200048060ff */
[----:B------:R-:W-:Y:S01]  /*69a0*/  FMUL R134, R134, R8 ;  /* 0x0000000886867220 */ /* 0x000fe20000400000 */
[----:B------:R-:W-:Y:S01]  /*69b0*/  F2FP.SATFINITE.E5M2.F32.PACK_AB_MERGE_C R7, RZ, R138, RZ ;  /* 0x0000008aff07723e */ /* 0x000fe200048060ff */
[-C--:B------:R-:W-:Y:S01]  /*69c0*/  FMUL R137, R137, R8.reuse ;  /* 0x0000000889897220 */ /* 0x080fe20000400000 */
[C---:B------:R-:W-:Y:S01]  /*69d0*/  ISETP.LT.OR P3, PT, R29.reuse, 0x1, !P0 ;  /* 0x000000011d00780c */ /* 0x040fe20004761670 */
[-C--:B------:R-:W-:Y:S01]  /*69e0*/  FMUL R132, R132, R8.reuse ;  /* 0x0000000884847220 */ /* 0x080fe20000400000 */
[----:B------:R-:W-:Y:S01]  /*69f0*/  ISETP.LT.OR P6, PT, R29, 0xa, !P1 ;  /* 0x0000000a1d00780c */ /* 0x000fe20004fc1670 */
[-C--:B------:R-:W-:Y:S01]  /*6a00*/  FMUL R135, R135, R8.reuse ;  /* 0x0000000887877220 */ /* 0x080fe20000400000 */
[----:B------:R-:W-:Y:S01]  /*6a10*/  F2FP.SATFINITE.E5M2.F32.PACK_AB_MERGE_C R141, RZ, R141, RZ ;  /* 0x0000008dff8d723e */ /* 0x000fe200048060ff */
[----:B------:R-:W-:Y:S01]  /*6a20*/  @!P4 STG.E.U8 desc[UR16][R12.64], R143 ;  /* 0x0000008f0c00c986 */ /* 0x000fe2000c101110 */
[C---:B------:R-:W-:Y:S01]  /*6a30*/  ISETP.LT.OR P4, PT, R29.reuse, 0x2, !P0 ;  /* 0x000000021d00780c */ /* 0x040fe20004781670 */
[----:B------:R-:W-:Y:S01]  /*6a40*/  FMUL R130, R130, R8 ;  /* 0x0000000882827220 */ /* 0x000fe20000400000 */
[----:B------:R-:W-:Y:S01]  /*6a50*/  F2FP.SATFINITE.E5M2.F32.PACK_AB_MERGE_C R25, RZ, R136, RZ ;  /* 0x00000088ff19723e */ /* 0x000fe200048060ff */
[----:B------:R0:W-:Y:S01]  /*6a60*/  @!P5 STG.E.U8 desc[UR16][R12.64+0x1], R7 ;  /* 0x000001070c00d986 */ /* 0x0001e2000c101110 */
[----:B------:R-:W-:Y:S01]  /*6a70*/  ISETP.LT.OR P5, PT, R29, 0x9, !P1 ;  /* 0x000000091d00780c */ /* 0x000fe20004fa1670 */
[-C--:B------:R-:W-:Y:S01]  /*6a80*/  FMUL R133, R133, R8.reuse ;  /* 0x0000000885857220 */ /* 0x080fe20000400000 */
[----:B------:R-:W-:Y:S01]  /*6a90*/  F2FP.SATFINITE.E5M2.F32.PACK_AB_MERGE_C R139, RZ, R139, RZ ;  /* 0x0000008bff8b723e */ /* 0x000fe200048060ff */
[----:B------:R-:W-:Y:S01]  /*6aa0*/  @!P3 STG.E.U8 desc[UR16][R10.64], R141 ;  /* 0x0000008d0a00b986 */ /* 0x000fe2000c101110 */
[----:B------:R-:W-:Y:S01]  /*6ab0*/  ISETP.LT.OR P3, PT, R29, 0x9, !P0 ;  /* 0x000000091d00780c */ /* 0x000fe20004761670 */
[-C--:B------:R-:W-:Y:S01]  /*6ac0*/  FMUL R128, R128, R8.reuse ;  /* 0x0000000880807220 */ /* 0x080fe20000400000 */
[----:B------:R-:W-:Y:S01]  /*6ad0*/  F2FP.SATFINITE.E5M2.F32.PACK_AB_MERGE_C R137, RZ, R137, RZ ;  /* 0x00000089ff89723e */ /* 0x000fe200048060ff */
[-C--:B------:R-:W-:Y:S01]  /*6ae0*/  FMUL R131, R131, R8.reuse ;  /* 0x0000000883837220 */ /* 0x080fe20000400000 */
[----:B------:R-:W-:Y:S01]  /*6af0*/  F2FP.SATFINITE.E5M2.F32.PACK_AB_MERGE_C R135, RZ, R135, RZ ;  /* 0x00000087ff87723e */ /* 0x000fe200048060ff */
[----:B------:R1:W-:Y:S01]  /*6b00*/  @!P4 STG.E.U8 desc[UR16][R10.64+0x1], R25 ;  /* 0x000001190a00c986 */ /* 0x0003e2000c101110 */
[C---:B------:R-:W-:Y:S01]  /*6b10*/  ISETP.LT.OR P4, PT, R29.reuse, 0xa, !P0 ;  /* 0x0000000a1d00780c */ /* 0x040fe20004781670 */
[----:B------:R-:W-:Y:S01]  /*6b20*/  FMUL R126, R126, R8 ;  /* 0x000000087e7e7220 */ /* 0x000fe20000400000 */
[----:B0-----:R-:W-:Y:S01]  /*6b30*/  F2FP.SATFINITE.E5M2.F32.PACK_AB_MERGE_C R7, RZ, R134, RZ ;  /* 0x00000086ff07723e */ /* 0x001fe200048060ff */
[----:B------:R-:W-:Y:S01]  /*6b40*/  @!P5 STG.E.U8 desc[UR16][R12.64+0x8], R139 ;  /* 0x0000088b0c00d986 */ /* 0x000fe2000c101110 */
[----:B------:R-:W-:Y:S01]  /*6b50*/  ISETP.LT.OR P5, PT, R29, 0x11, !P1 ;  /* 0x000000111d00780c */ /* 0x000fe20004fa1670 */
[-C--:B------:R-:W-:Y:S01]  /*6b60*/  FMUL R129, R129, R8.reuse ;  /* 0x0000000881817220 */ /* 0x080fe20000400000 */
[----:B------:R-:W-:Y:S01]  /*6b70*/  F2FP.SATFINITE.E5M2.F32.PACK_AB_MERGE_C R133, RZ, R133, RZ ;  /* 0x00000085ff85723e */ /* 0x000fe200048060ff */
[----:B------:R0:W-:Y:S01]  /*6b80*/  @!P6 STG.E.U8 desc[UR16][R12.64+0x9], R7 ;  /* 0x000009070c00e986 */ /* 0x0001e2000c101110 */
[----:B------:R-:W-:Y:S01]  /*6b90*/  ISETP.LT.OR P6, PT, R29, 0x12, !P1 ;  /* 0x000000121d00780c */ /* 0x000fe20004fc1670 */
[----:B------:R-:W-:Y:S01]  /*6ba0*/  FMUL R124, R124, R8 ;  /* 0x000000087c7c7220 */ /* 0x000fe20000400000 */
[----:B------:R-:W-:Y:S01]  /*6bb0*/  F2FP.SATFINITE.E5M2.F32.PACK_AB_MERGE_C R131, RZ, R131, RZ ;  /* 0x00000083ff83723e */ /* 0x000fe200048060ff */
[----:B------:R-:W-:Y:S01]  /*6bc0*/  @!P3 STG.E.U8 desc[UR16][R10.64+0x8], R137 ;  /* 0x000008890a00b986 */ /* 0x000fe2000c101110 */
[----:B-1----:R-:W-:Y:S01]  /*6bd0*/  F2FP.SATFINITE.E5M2.F32.PACK_AB_MERGE_C R25, RZ, R132, RZ ;  /* 0x00000084ff19723e */ /* 0x002fe200048060ff */
[-C--:B------:R-:W-:Y:S01]  /*6be0*/  FMUL R127, R127, R8.reuse ;  /* 0x000000087f7f7220 */ /* 0x080fe20000400000 */
[C---:B------:R-:W-:Y:S01]  /*6bf0*/  ISETP.LT.OR P3, PT, R29.reuse, 0x11, !P0 ;  /* 0x000000111d00780c */ /* 0x040fe20004761670 */
[-C--:B------:R-:W-:Y:S01]  /*6c00*/  FMUL R122, R122, R8.reuse ;  /* 0x000000087a7a7220 */ /* 0x080fe20000400000 */
[----:B------:R-:W-:Y:S01]  /*6c10*/  F2FP.SATFINITE.E5M2.F32.PACK_AB_MERGE_C R129, RZ, R129, RZ ;  /* 0x00000081ff81723e */ /* 0x000fe200048060ff */
[----:B------:R1:W-:Y:S01]  /*6c20*/  @!P4 STG.E.U8 desc[UR16][R10.64+0x9], R25 ;  /* 0x000009190a00c986 */ /* 0x0003e2000c101110 */
[----:B------:R-:W-:Y:S01]  /*6c30*/  ISETP.LT.OR P4, PT, R29, 0x12, !P0 ;  /* 0x000000121d00780c */ /* 0x000fe20004781670 */
[----:B------:R-:W-:Y:S01]  /*6c40*/  FMUL R125, R125, R8 ;  /* 0x000000087d7d7220 */ /* 0x000fe20000400000 */
[----:B0-----:R-:W-:Y:S01]  /*6c50*/  F2FP.SATFINITE.E5M2.F32.PACK_AB_MERGE_C R7, RZ, R130, RZ ;  /* 0x00000082ff07723e */ /* 0x001fe200048060ff */
[----:B------:R-:W-:Y:S01]  /*6c60*/  @!P5 STG.E.U8 desc[UR16][R12.64+0x10], R135 ;  /* 0x000010870c00d986 */ /* 0x000fe2000c101110 */
[C---:B------:R-:W-:Y:S01]  /*6c70*/  ISETP.LT.OR P5, PT, R29.reuse, 0x19, !P1 ;  /* 0x000000191d00780c */ /* 0x040fe20004fa1670 */
[-C--:B------:R-:W-:Y:S01]  /*6c80*/  FMUL R120, R120, R8.reuse ;  /* 0x0000000878787220 */ /* 0x080fe20000400000 */
[----:B------:R-:W-:Y:S01]  /*6c90*/  F2FP.SATFINITE.E5M2.F32.PACK_AB_MERGE_C R127, RZ, R127, RZ ;  /* 0x0000007fff7f723e */ /* 0x000fe200048060ff */
[----:B------:R0:W-:Y:S01]  /*6ca0*/  @!P6 STG.E.U8 desc[UR16][R12.64+0x11], R7 ;  /* 0x000011070c00e986 */ /* 0x0001e2000c101110 */
[----:B------:R-:W-:Y:S01]  /*6cb0*/  ISETP.LT.OR P6, PT, R29, 0x1a, !P1 ;  /* 0x0000001a1d00780c */ /* 0x000fe20004fc1670 */
[-C--:B------:R-:W-:Y:S01]  /*6cc0*/  FMUL R123, R123, R8.reuse ;  /* 0x000000087b7b7220 */ /* 0x080fe20000400000 */
[----:B------:R-:W-:Y:S01]  /*6cd0*/  FMUL R118, R118, R8 ;  /* 0x0000000876767220 */ /* 0x000fe20000400000 */
[----:B-1----:R-:W-:Y:S01]  /*6ce0*/  F2FP.SATFINITE.E5M2.F32.PACK_AB_MERGE_C R25, RZ, R128, RZ ;  /* 0x00000080ff19723e */ /* 0x002fe200048060ff */
[----:B------:R-:W-:Y:S01]  /*6cf0*/  @!P3 STG.E.U8 desc[UR16][R10.64+0x10], R133 ;  /* 0x000010850a00b986 */ /* 0x000fe2000c101110 */
[----:B------:R-:W-:Y:S01]  /*6d00*/  ISETP.LT.OR P3, PT, R29, 0x19, !P0 ;  /* 0x000000191d00780c */ /* 0x000fe20004761670 */
        /* <DEDUP_REMOVED lines=35> */
[----:B------:R-:W-:Y:S01]  /*6f40*/  ISETP.LT.OR P3, PT, R29, 0x29, !P0 ;  /* 0x000000291d00780c */ /* 0x000fe20004761670 */
[-C--:B------:R-:W-:Y:S01]  /*6f50*/  FMUL R111, R111, R8.reuse ;  /* 0x000000086f6f7220 */ /* 0x080fe20000400000 */
[-C--:B------:R-:W-:Y:S01]  /*6f60*/  FMUL R106, R106, R8.reuse ;  /* 0x000000086a6a7220 */ /* 0x080fe20000400000 */
        /* <DEDUP_REMOVED lines=104> */
[----:B------:R-:W-:-:S02]  /*75f0*/  ISETP.LT.OR P3, PT, R29, 0x59, !P0 ;  /* 0x000000591d00780c */ /* 0x000fc40004761670 */
[----:B------:R-:W-:Y:S01]  /*7600*/  F2FP.SATFINITE.E5M2.F32.PACK_AB_MERGE_C R21, RZ, R21, RZ ;  /* 0x00000015ff15723e */ /* 0x000fe200048060ff */
[----:B------:R1:W-:Y:S01]  /*7610*/  @!P4 STG.E.U8 desc[UR16][R10.64+0x51], R25 ;  /* 0x000051190a00c986 */ /* 0x0003e2000c101110 */
[C---:B------:R-:W-:Y:S02]  /*7620*/  ISETP.LT.OR P4, PT, R29.reuse, 0x5a, !P0 ;  /* 0x0000005a1d00780c */ /* 0x040fe40004781670 */
[----:B0-----:R-:W-:Y:S01]  /*7630*/  F2FP.SATFINITE.E5M2.F32.PACK_AB_MERGE_C R7, RZ, R94, RZ ;  /* 0x0000005eff07723e */ /* 0x001fe200048060ff */
[----:B------:R-:W-:Y:S01]  /*7640*/  @!P5 STG.E.U8 desc[UR16][R12.64+0x58], R99 ;  /* 0x000058630c00d986 */ /* 0x000fe2000c101110 */
[C---:B------:R-:W-:Y:S02]  /*7650*/  ISETP.LT.OR P5, PT, R29.reuse, 0x61, !P1 ;  /* 0x000000611d00780c */ /* 0x040fe40004fa1670 */
[----:B------:R-:W-:Y:S01]  /*7660*/  F2FP.SATFINITE.E5M2.F32.PACK_AB_MERGE_C R15, RZ, R15, RZ ;  /* 0x0000000fff0f723e */ /* 0x000fe200048060ff */
[----:B------:R0:W-:Y:S01]  /*7670*/  @!P6 STG.E.U8 desc[UR16][R12.64+0x59], R7 ;  /* 0x000059070c00e986 */ /* 0x0001e2000c101110 */
[----:B------:R-:W-:-:S02]  /*7680*/  ISETP.LT.OR P6, PT, R29, 0x62, !P1 ;  /* 0x000000621d00780c */ /* 0x000fc40004fc1670 */
[----:B------:R-:W-:Y:S01]  /*7690*/  F2FP.SATFINITE.E5M2.F32.PACK_AB_MERGE_C R17, RZ, R17, RZ ;  /* 0x00000011ff11723e */ /* 0x000fe200048060ff */
[----:B------:R-:W-:Y:S01]  /*76a0*/  @!P3 STG.E.U8 desc[UR16][R10.64+0x58], R97 ;  /* 0x000058610a00b986 */ /* 0x000fe2000c101110 */
[----:B-1----:R-:W-:Y:S02]  /*76b0*/  F2FP.SATFINITE.E5M2.F32.PACK_AB_MERGE_C R25, RZ, R92, RZ ;  /* 0x0000005cff19723e */ /* 0x002fe400048060ff */
[----:B------:R-:W-:-:S03]  /*76c0*/  ISETP.LT.OR P3, PT, R29, 0x61, !P0 ;  /* 0x000000611d00780c */ /* 0x000fc60004761670 */
[----:B------:R1:W-:Y:S01]  /*76d0*/  @!P4 STG.E.U8 desc[UR16][R10.64+0x59], R25 ;  /* 0x000059190a00c986 */ /* 0x0003e2000c101110 */
[C---:B------:R-:W-:Y:S02]  /*76e0*/  ISETP.LT.OR P4, PT, R29.reuse, 0x62, !P0 ;  /* 0x000000621d00780c */ /* 0x040fe40004781670 */
[----:B0-----:R-:W-:Y:S01]  /*76f0*/  F2FP.SATFINITE.E5M2.F32.PACK_AB_MERGE_C R7, RZ, R90, RZ ;  /* 0x0000005aff07723e */ /* 0x001fe200048060ff */
[----:B------:R-:W-:Y:S01]  /*7700*/  @!P5 STG.E.U8 desc[UR16][R12.64+0x60], R93 ;  /* 0x0000605d0c00d986 */ /* 0x000fe2000c101110 */
[----:B------:R-:W-:-:S03]  /*7710*/  ISETP.LT.OR P5, PT, R29, 0x69, !P1 ;  /* 0x000000691d00780c */ /* 0x000fc60004fa1670 */
[----:B------:R0:W-:Y:S01]  /*7720*/  @!P6 STG.E.U8 desc[UR16][R12.64+0x61], R7 ;  /* 0x000061070c00e986 */ /* 0x0001e2000c101110 */
[C---:B------:R-:W-:Y:S02]  /*7730*/  ISETP.LT.OR P6, PT, R29.reuse, 0x6a, !P1 ;  /* 0x0000006a1d00780c */ /* 0x040fe40004fc1670 */
[----:B-1----:R-:W-:Y:S01]  /*7740*/  F2FP.SATFINITE.E5M2.F32.PACK_AB_MERGE_C R25, RZ, R88, RZ ;  /* 0x00000058ff19723e */ /* 0x002fe200048060ff */
[----:B------:R-:W-:Y:S01]  /*7750*/  @!P3 STG.E.U8 desc[UR16][R10.64+0x60], R95 ;  /* 0x0000605f0a00b986 */ /* 0x000fe2000c101110 */
        /* <DEDUP_REMOVED lines=11> */
[----:B------:R-:W-:Y:S01]  /*7810*/  @!P4 STG.E.U8 desc[UR16][R10.64+0x69], R25 ;  /* 0x000069190a00c986 */ /* 0x000fe2000c101110 */
[C---:B------:R-:W-:Y:S02]  /*7820*/  ISETP.LT.OR P4, PT, R29.reuse, 0x79, !P1 ;  /* 0x000000791d00780c */ /* 0x040fe40004f81670 */
[C---:B------:R-:W-:Y:S01]  /*7830*/  ISETP.LT.OR P1, PT, R29.reuse, 0x7a, !P1 ;  /* 0x0000007a1d00780c */ /* 0x040fe20004f21670 */
[----:B------:R1:W-:Y:S01]  /*7840*/  @!P5 STG.E.U8 desc[UR16][R12.64+0x70], R23 ;  /* 0x000070170c00d986 */ /* 0x0003e2000c101110 */
[C---:B------:R-:W-:Y:S02]  /*7850*/  ISETP.LT.OR P5, PT, R29.reuse, 0x72, !P0 ;  /* 0x000000721d00780c */ /* 0x040fe400047a1670 */
[----:B0-----:R-:W-:Y:S01]  /*7860*/  F2FP.SATFINITE.E5M2.F32.PACK_AB_MERGE_C R7, RZ, R18, RZ ;  /* 0x00000012ff07723e */ /* 0x001fe200048060ff */
[----:B------:R0:W-:Y:S01]  /*7870*/  @!P6 STG.E.U8 desc[UR16][R12.64+0x71], R19 ;  /* 0x000071130c00e986 */ /* 0x0001e2000c101110 */
[C---:B------:R-:W-:Y:S02]  /*7880*/  ISETP.LT.OR P6, PT, R29.reuse, 0x79, !P0 ;  /* 0x000000791d00780c */ /* 0x040fe400047c1670 */
[----:B------:R-:W-:Y:S01]  /*7890*/  ISETP.LT.OR P0, PT, R29, 0x7a, !P0 ;  /* 0x0000007a1d00780c */ /* 0x000fe20004701670 */
[----:B------:R2:W-:Y:S01]  /*78a0*/  @!P3 STG.E.U8 desc[UR16][R10.64+0x70], R21 ;  /* 0x000070150a00b986 */ /* 0x0005e2000c101110 */
[----:B-1----:R-:W-:-:S05]  /*78b0*/  F2FP.SATFINITE.E5M2.F32.PACK_AB_MERGE_C R23, RZ, R16, RZ ;  /* 0x00000010ff17723e */ /* 0x002fca00048060ff */
[----:B------:R2:W-:Y:S01]  /*78c0*/  @!P5 STG.E.U8 desc[UR16][R10.64+0x71], R7 ;  /* 0x000071070a00d986 */ /* 0x0005e2000c101110 */
[----:B0-----:R-:W-:-:S03]  /*78d0*/  F2FP.SATFINITE.E5M2.F32.PACK_AB_MERGE_C R19, RZ, R14, RZ ;  /* 0x0000000eff13723e */ /* 0x001fc600048060ff */
[----:B------:R2:W-:Y:S04]  /*78e0*/  @!P4 STG.E.U8 desc[UR16][R12.64+0x78], R15 ;  /* 0x0000780f0c00c986 */ /* 0x0005e8000c101110 */
[----:B------:R2:W-:Y:S04]  /*78f0*/  @!P1 STG.E.U8 desc[UR16][R12.64+0x79], R19 ;  /* 0x000079130c009986 */ /* 0x0005e8000c101110 */
[----:B------:R2:W-:Y:S04]  /*7900*/  @!P6 STG.E.U8 desc[UR16][R10.64+0x78], R17 ;  /* 0x000078110a00e986 */ /* 0x0005e8000c101110 */
[----:B------:R2:W-:Y:S02]  /*7910*/  @!P0 STG.E.U8 desc[UR16][R10.64+0x79], R23 ;  /* 0x000079170a008986 */ /* 0x0005e4000c101110 */
.L_x_168:
[----:B------:R-:W-:Y:S05]  /*7920*/  BSYNC B0 ;  /* 0x0000000000007941 */ /* 0x000fea0003800000 */
.L_x_38:
[----:B------:R-:W-:Y:S01]  /*7930*/  ULDC UR6, c[0x0][0xc] ;  /* 0x0000030000067ab9 */ /* 0x000fe20000000800 */
[----:B------:R-:W-:Y:S01]  /*7940*/  ULDC UR7, c[0x0][0x10] ;  /* 0x0000040000077ab9 */ /* 0x000fe20000000800 */
[----:B0-2--5:R-:W0:Y:S01]  /*7950*/  LDC R7, c[0x0][0x14] ;  /* 0x00000500ff077b82 */ /* 0x025e220000000800 */
[----:B------:R-:W-:Y:S01]  /*7960*/  UIMAD.WIDE.U32 UR6, UR6, UR7, URZ ;  /* 0x00000007060672a5 */ /* 0x000fe2000f8e003f */
[----:B----4-:R-:W-:Y:S01]  /*7970*/  PRMT R10, RZ, 0x7610, R10 ;  /* 0x00007610ff0a7816 */ /* 0x010fe2000000000a */
[----:B------:R-:W-:-:S04]  /*7980*/  IMAD.MOV.U32 R11, RZ, RZ, -0x1 ;  /* 0xffffffffff0b7424 */ /* 0x000fc800078e00ff */
[----:B0-----:R-:W-:-:S04]  /*7990*/  IMAD.WIDE.U32 R2, R7, UR6, R2 ;  /* 0x0000000607027c25 */ /* 0x001fc8000f8e0002 */
[----:B------:R-:W-:Y:S01]  /*79a0*/  IMAD R7, R7, UR7, RZ ;  /* 0x0000000707077c24 */ /* 0x000fe2000f8e02ff */
[----:B------:R-:W-:Y:S02]  /*79b0*/  ULDC.64 UR6, c[0x0][0x650] ;  /* 0x0001940000067ab9 */ /* 0x000fe40000000a00 */
[----:B------:R-:W-:Y:S01]  /*79c0*/  ISETP.GE.U32.AND P0, PT, R2, UR6, PT ;  /* 0x0000000602007c0c */ /* 0x000fe2000bf06070 */
[----:B------:R-:W-:Y:S02]  /*79d0*/  IMAD.IADD R3, R3, 0x1, R7 ;  /* 0x0000000103037824 */ /* 0x000fe400078e0207 */
[----:B------:R-:W-:-:S03]  /*79e0*/  IMAD.MOV.U32 R7, RZ, RZ, -0x1 ;  /* 0xffffffffff077424 */ /* 0x000fc600078e00ff */
[----:B------:R-:W-:-:S13]  /*79f0*/  ISETP.GE.U32.AND.EX P0, PT, R3, UR7, PT, P0 ;  /* 0x0000000703007c0c */ /* 0x000fda000bf06100 */
[----:B------:R-:W-:Y:S05]  /*7a00*/  @P0 BRA `(.L_x_169) ;  /* 0x0000000400600947 */ /* 0x000fea0003800000 */
[----:B------:R-:W0:Y:S01]  /*7a10*/  S2R R22, SR_CTAID.X ;  /* 0x0000000000167919 */ /* 0x000e220000002500 */
[----:B------:R-:W2:Y:S01]  /*7a20*/  LDC.64 R16, c[0x0][0x628] ;  /* 0x00018a00ff107b82 */ /* 0x000ea20000000a00 */
[----:B------:R-:W-:Y:S01]  /*7a30*/  ULDC UR6, c[0x0][0x150] ;  /* 0x0000540000067ab9 */ /* 0x000fe20000000800 */
[----:B------:R-:W-:Y:S01]  /*7a40*/  IMAD.MOV.U32 R14, RZ, RZ, R2 ;  /* 0x000000ffff0e7224 */ /* 0x000fe200078e0002 */
[----:B------:R-:W4:Y:S01]  /*7a50*/  S2R R24, SR_CTAID.Y ;  /* 0x0000000000187919 */ /* 0x000f220000002600 */
[----:B------:R-:W-:-:S04]  /*7a60*/  IMAD.MOV.U32 R15, RZ, RZ, R3 ;  /* 0x000000ffff0f7224 */ /* 0x000fc800078e0003 */
[----:B------:R-:W1:Y:S08]  /*7a70*/  LDC R25, c[0x0][0x144] ;  /* 0x00005100ff197b82 */ /* 0x000e700000000800 */
[----:B------:R-:W1:Y:S08]  /*7a80*/  LDC R18, c[0x0][0x630] ;  /* 0x00018c00ff127b82 */ /* 0x000e700000000800 */
[----:B------:R-:W1:Y:S01]  /*7a90*/  LDC.64 R20, c[0x0][0x620] ;  /* 0x00018800ff147b82 */ /* 0x000e620000000a00 */
[----:B--2---:R-:W-:-:S04]  /*7aa0*/  ISETP.NE.U32.AND P0, PT, R16, RZ, PT ;  /* 0x000000ff1000720c */ /* 0x004fc80003f05070 */
[----:B------:R-:W-:Y:S02]  /*7ab0*/  ISETP.NE.AND.EX P0, PT, R17, RZ, PT, P0 ;  /* 0x000000ff1100720c */ /* 0x000fe40003f05300 */
[----:B0-----:R-:W-:-:S05]  /*7ac0*/  I2FP.F32.U32 R7, R22 ;  /* 0x0000001600077245 */ /* 0x001fca0000201000 */
[----:B------:R-:W-:-:S04]  /*7ad0*/  FMUL R7, R7, UR6 ;  /* 0x0000000607077c20 */ /* 0x000fc80008400000 */
[----:B------:R0:W2:Y:S02]  /*7ae0*/  F2I.U32.TRUNC.NTZ R23, R7 ;  /* 0x0000000700177305 */ /* 0x0000a4000020f000 */
[----:B----4-:R-:W-:Y:S05]  /*7af0*/  @!P0 BRA `(.L_x_170) ;  /* 0x0000000000288947 */ /* 0x010fea0003800000 */
[----:B0-----:R-:W0:Y:S02]  /*7b00*/  LDC R7, c[0x0][0x634] ;  /* 0x00018d00ff077b82 */ /* 0x001e240000000800 */
        /* <DEDUP_REMOVED lines=9> */
.L_x_170:
[-CC-:B-1----:R-:W-:Y:S01]  /*7ba0*/  SHF.R.U64 R19, R14, R18.reuse, R15.reuse ;  /* 0x000000120e137219 */ /* 0x182fe2000000120f */
[----:B------:R-:W1:Y:S01]  /*7bb0*/  LDC.64 R30, c[0x0][0x640] ;  /* 0x00019000ff1e7b82 */ /* 0x000e620000000a00 */
[----:B0-----:R-:W-:Y:S01]  /*7bc0*/  SHF.R.U32.HI R7, RZ, R18, R15 ;  /* 0x00000012ff077219 */ /* 0x001fe2000001160f */
[----:B--2---:R-:W-:Y:S01]  /*7bd0*/  IMAD.MOV R23, RZ, RZ, -R23 ;  /* 0x000000ffff177224 */ /* 0x004fe200078e0a17 */
[----:B------:R-:W-:Y:S01]  /*7be0*/  IADD3 R13, P0, RZ, -R19, RZ ;  /* 0x80000013ff0d7210 */ /* 0x000fe20007f1e0ff */
[----:B------:R-:W-:Y:S02]  /*7bf0*/  ULDC UR6, c[0x0][0x154] ;  /* 0x0000550000067ab9 */ /* 0x000fe40000000800 */
[----:B------:R-:W-:Y:S02]  /*7c00*/  IMAD R25, R25, R23, R22 ;  /* 0x0000001719197224 */ /* 0x000fe400078e0216 */
[----:B------:R-:W0:Y:S01]  /*7c10*/  LDC R14, c[0x0][0x618] ;  /* 0x00018600ff0e7b82 */ /* 0x000e220000000800 */
[----:B------:R-:W-:-:S02]  /*7c20*/  IMAD.X R7, RZ, RZ, ~R7, P0 ;  /* 0x000000ffff077224 */ /* 0x000fc400000e0e07 */
[----:B------:R-:W-:-:S04]  /*7c30*/  IMAD.WIDE.U32 R10, R13, R20, R2 ;  /* 0x000000140d0a7225 */ /* 0x000fc800078e0002 */
[----:B------:R-:W-:Y:S01]  /*7c40*/  IMAD R12, R7, R20, RZ ;  /* 0x00000014070c7224 */ /* 0x000fe200078e02ff */
[----:B---3--:R-:W2:Y:S03]  /*7c50*/  LDC R26, c[0x0][0x608] ;  /* 0x00018200ff1a7b82 */ /* 0x008ea60000000800 */
[----:B------:R-:W-:Y:S02]  /*7c60*/  IMAD R7, R13, R21, R12 ;  /* 0x000000150d077224 */ /* 0x000fe400078e020c */
[----:B------:R-:W-:Y:S02]  /*7c70*/  IMAD.MOV.U32 R13, RZ, RZ, 0x1 ;  /* 0x00000001ff0d7424 */ /* 0x000fe400078e00ff */
[----:B------:R-:W-:Y:S01]  /*7c80*/  IMAD.IADD R7, R11, 0x1, R7 ;  /* 0x000000010b077824 */ /* 0x000fe200078e0207 */
[----:B------:R-:W3:Y:S01]  /*7c90*/  LDC R28, c[0x0][0x658] ;  /* 0x00019600ff1c7b82 */ /* 0x000ee20000000800 */
[----:B------:R-:W-:-:S02]  /*7ca0*/  I2FP.F32.U32 R11, R24 ;  /* 0x00000018000b7245 */ /* 0x000fc40000201000 */
[----:B-1----:R-:W-:-:S03]  /*7cb0*/  ISETP.NE.U32.AND P0, PT, R30, RZ, PT ;  /* 0x000000ff1e00720c */ /* 0x002fc60003f05070 */
[----:B------:R-:W-:Y:S01]  /*7cc0*/  FMUL R12, R11, UR6 ;  /* 0x000000060b0c7c20 */ /* 0x000fe20008400000 */
[----:B------:R-:W-:Y:S01]  /*7cd0*/  ISETP.NE.AND.EX P0, PT, R31, RZ, PT, P0 ;  /* 0x000000ff1f00720c */ /* 0x000fe20003f05300 */
[----:B------:R-:W1:Y:S01]  /*7ce0*/  LDC R23, c[0x0][0x148] ;  /* 0x00005200ff177b82 */ /* 0x000e620000000800 */
[-CC-:B0-----:R-:W-:Y:S01]  /*7cf0*/  SHF.R.U64 R18, R10, R14.reuse, R7.reuse ;  /* 0x0000000e0a127219 */ /* 0x181fe20000001207 */
[----:B------:R0:W4:Y:S01]  /*7d00*/  F2I.U32.TRUNC.NTZ R20, R12 ;  /* 0x0000000c00147305 */ /* 0x000122000020f000 */
[----:B------:R-:W-:Y:S01]  /*7d10*/  SHF.R.U32.HI R7, RZ, R14, R7 ;  /* 0x0000000eff077219 */ /* 0x000fe20000011607 */
[----:B------:R-:W-:-:S04]  /*7d20*/  IMAD.MOV.U32 R11, RZ, RZ, -0x1 ;  /* 0xffffffffff0b7424 */ /* 0x000fc800078e00ff */
[----:B------:R-:W0:Y:S01]  /*7d30*/  LDC R22, c[0x0][0x600] ;  /* 0x00018000ff167b82 */ /* 0x000e220000000800 */
[-CC-:B--2---:R-:W-:Y:S02]  /*7d40*/  SHF.R.U64 R16, R18, R26.reuse, R7.reuse ;  /* 0x0000001a12107219 */ /* 0x184fe40000001207 */
[----:B------:R-:W-:-:S05]  /*7d50*/  SHF.R.U32.HI R7, RZ, R26, R7 ;  /* 0x0000001aff077219 */ /* 0x000fca0000011607 */
[----:B------:R-:W2:Y:S01]  /*7d60*/  LDC R29, c[0x0][0x648] ;  /* 0x00019200ff1d7b82 */ /* 0x000ea20000000800 */
[-C--:B---3--:R-:W-:Y:S02]  /*7d70*/  SHF.L.U32 R10, R11, R28.reuse, RZ ;  /* 0x0000001c0b0a7219 */ /* 0x088fe400000006ff */
[--C-:B------:R-:W-:Y:S02]  /*7d80*/  SHF.R.U64 R21, R16, R28, R7.reuse ;  /* 0x0000001c10157219 */ /* 0x100fe40000001207 */
[----:B------:R-:W-:Y:S02]  /*7d90*/  LOP3.LUT R27, RZ, R10, RZ, 0x33, !PT ;  /* 0x0000000aff1b7212 */ /* 0x000fe400078e33ff */
[-C--:B------:R-:W-:Y:S01]  /*7da0*/  SHF.R.U32.HI R11, RZ, R28.reuse, R7 ;  /* 0x0000001cff0b7219 */ /* 0x080fe20000011607 */
[----:B------:R-:W3:Y:S01]  /*7db0*/  LDC R32, c[0x0][0x638] ;  /* 0x00018e00ff207b82 */ /* 0x000ee20000000800 */
[----:B------:R-:W-:Y:S01]  /*7dc0*/  SHF.L.U32 R26, R13, R28, RZ ;  /* 0x0000001c0d1a7219 */ /* 0x000fe200000006ff */
[----:B------:R-:W-:-:S06]  /*7dd0*/  IMAD.MOV.U32 R10, RZ, RZ, R21 ;  /* 0x000000ffff0a7224 */ /* 0x000fcc00078e0015 */
[----:B------:R-:W0:Y:S01]  /*7de0*/  LDC R33, c[0x0][0x610] ;  /* 0x00018400ff217b82 */ /* 0x000e220000000800 */
[----:B----4-:R-:W-:Y:S05]  /*7df0*/  @!P0 BRA `(.L_x_171) ;  /* 0x0000000000288947 */ /* 0x010fea0003800000 */
[----:B------:R-:W4:Y:S02]  /*7e00*/  LDC R10, c[0x0][0x64c] ;  /* 0x00019300ff0a7b82 */ /* 0x000f240000000800 */
[----:B----4-:R-:W-:-:S05]  /*7e10*/  IADD3 R7, P0, R21, R10, RZ ;  /* 0x0000000a15077210 */ /* 0x010fca0007f1e0ff */
[----:B------:R-:W-:-:S04]  /*7e20*/  IMAD.X R17, RZ, RZ, R11, P0 ;  /* 0x000000ffff117224 */ /* 0x000fc800000e060b */
[----:B------:R-:W-:-:S04]  /*7e30*/  IMAD.WIDE.U32 R10, R17, R30, RZ ;  /* 0x0000001e110a7225 */ /* 0x000fc800078e00ff */
[----:B0-----:R-:W-:-:S04]  /*7e40*/  IMAD.WIDE.U32 R12, P0, R7, R31, R10 ;  /* 0x0000001f070c7225 */ /* 0x001fc8000780000a */
[----:B------:R-:W-:-:S04]  /*7e50*/  IMAD.WIDE.U32 R10, R7, R30, RZ ;  /* 0x0000001e070a7225 */ /* 0x000fc800078e00ff */
[----:B------:R-:W-:Y:S01]  /*7e60*/  IMAD.X R15, RZ, RZ, RZ, P0 ;  /* 0x000000ffff0f7224 */ /* 0x000fe200000e06ff */
[----:B------:R-:W-:Y:S01]  /*7e70*/  IADD3 RZ, P0, R11, R12, RZ ;  /* 0x0000000c0bff7210 */ /* 0x000fe20007f1e0ff */
[----:B------:R-:W-:-:S04]  /*7e80*/  IMAD.MOV.U32 R14, RZ, RZ, R13 ;  /* 0x000000ffff0e7224 */ /* 0x000fc800078e000d */
[----:B------:R-:W-:-:S08]  /*7e90*/  IMAD.WIDE.U32.X R10, R17, R31, R14, P0 ;  /* 0x0000001f110a7225 */ /* 0x000fd000000e040e */
.L_x_171:
[----:B--2---:R-:W-:Y:S01]  /*7ea0*/  SHF.R.U64 R7, R10, R29, R11 ;  /* 0x0000001d0a077219 */ /* 0x004fe2000000120b */
[----:B0-----:R-:W-:Y:S01]  /*7eb0*/  VIADD R11, R22, 0xffffffff ;  /* 0xffffffff160b7836 */ /* 0x001fe20000000000 */
[----:B------:R-:W-:Y:S01]  /*7ec0*/  LOP3.LUT R28, R16, R27, RZ, 0xc0, !PT ;  /* 0x0000001b101c7212 */ /* 0x000fe200078ec0ff */
[----:B------:R-:W-:Y:S02]  /*7ed0*/  IMAD.MOV R20, RZ, RZ, -R20 ;  /* 0x000000ffff147224 */ /* 0x000fe400078e0a14 */
[----:B------:R-:W-:Y:S01]  /*7ee0*/  IMAD.MOV R10, RZ, RZ, -R7 ;  /* 0x000000ffff0a7224 */ /* 0x000fe200078e0a07 */
[----:B------:R-:W-:Y:S01]  /*7ef0*/  LOP3.LUT R18, R18, R11, RZ, 0xc0, !PT ;  /* 0x0000000b12127212 */ /* 0x000fe200078ec0ff */
[----:B------:R-:W-:Y:S02]  /*7f00*/  IMAD R28, R26, R7, R28 ;  /* 0x000000071a1c7224 */ /* 0x000fe400078e021c */
[----:B-1----:R-:W-:Y:S02]  /*7f10*/  @P2 IMAD R25, R23, R20, R24 ;  /* 0x0000001417192224 */ /* 0x002fe400078e0218 */
[----:B---3--:R-:W-:-:S02]  /*7f20*/  IMAD R7, R10, R32, R21 ;  /* 0x000000200a077224 */ /* 0x008fc400078e0215 */
[----:B------:R-:W-:Y:S02]  /*7f30*/  IMAD R28, R28, R33, R25 ;  /* 0x000000211c1c7224 */ /* 0x000fe400078e0219 */
[----:B------:R-:W-:Y:S02]  /*7f40*/  IMAD R7, R7, R22, R18 ;  /* 0x0000001607077224 */ /* 0x000fe400078e0212 */
[----:B------:R-:W-:-:S03]  /*7f50*/  IMAD.MOV.U32 R10, RZ, RZ, 0x1 ;  /* 0x00000001ff0a7424 */ /* 0x000fc600078e00ff */
[----:B------:R-:W-:Y:S02]  /*7f60*/  SEL R11, R7, R28, !P2 ;  /* 0x0000001c070b7207 */ /* 0x000fe40005000000 */
[----:B------:R-:W-:Y:S01]  /*7f70*/  SEL R28, R28, R7, !P2 ;  /* 0x000000071c1c7207 */ /* 0x000fe20005000000 */
[----:B------:R-:W-:-:S07]  /*7f80*/  IMAD.MOV.U32 R7, RZ, RZ, R19 ;  /* 0x000000ffff077224 */ /* 0x000fce00078e0013 */
.L_x_169:
[----:B------:R-:W-:Y:S01]  /*7f90*/  LOP3.LUT P0, RZ, R10, 0xff, RZ, 0xc0, !PT ;  /* 0x000000ff0aff7812 */ /* 0x000fe2000780c0ff */
[----:B------:R-:W-:-:S12]  /*7fa0*/  IMAD.MOV.U32 R10, RZ, RZ, R28 ;  /* 0x000000ffff0a7224 */ /* 0x000fd800078e001c */
[----:B------:R-:W-:Y:S05]  /*7fb0*/  @P0 BRA `(.L_x_172) ;  /* 0xffffff9000e00947 */ /* 0x000fea000383ffff */
[----:B------:R-:W-:Y:S05]  /*7fc0*/  EXIT ;  /* 0x000000000000794d */ /* 0x000fea0003800000 */
.L_x_8:
[----:B-1----:R-:W-:Y:S01]  /*7fd0*/  ULDC.64 UR4, c[0x0][0x650] ;  /* 0x0001940000047ab9 */ /* 0x002fe20000000a00 */
        /* <DEDUP_REMOVED lines=25> */
.L_x_174:
[----:B------:R-:W0:Y:S01]  /*8170*/  LDC.64 R28, c[0x0][0x640] ;  /* 0x00019000ff1c7b82 */ /* 0x000e220000000a00 */
[-CC-:B------:R-:W-:Y:S01]  /*8180*/  SHF.R.U64 R21, R16, R6.reuse, R17.reuse ;  /* 0x0000000610157219 */ /* 0x180fe20000001211 */
[----:B------:R-:W-:Y:S01]  /*8190*/  IMAD.MOV.U32 R31, RZ, RZ, 0x1 ;  /* 0x00000001ff1f7424 */ /* 0x000fe200078e00ff */
[----:B------:R-:W-:Y:S02]  /*81a0*/  SHF.R.U32.HI R5, RZ, R6, R17 ;  /* 0x00000006ff057219 */ /* 0x000fe40000011611 */
        /* <DEDUP_REMOVED lines=9> */
[----:B0-----:R-:W-:Y:S01]  /*8240*/  ISETP.NE.U32.AND P0, PT, R28, RZ, PT ;  /* 0x000000ff1c00720c */ /* 0x001fe20003f05070 */
[----:B------:R-:W-:-:S03]  /*8250*/  IMAD.MOV.U32 R11, RZ, RZ, -0x1 ;  /* 0xffffffffff0b7424 */ /* 0x000fc600078e00ff */
[----:B------:R-:W-:Y:S02]  /*8260*/  ISETP.NE.AND.EX P0, PT, R29, RZ, PT, P0 ;  /* 0x000000ff1d00720c */ /* 0x000fe40003f05300 */
[----:B------:R-:W0:Y:S01]  /*8270*/  LDC R24, c[0x0][0x600] ;  /* 0x00018000ff187b82 */ /* 0x000e220000000800 */
[-CC-:B-1----:R-:W-:Y:S02]  /*8280*/  SHF.R.U64 R18, R10, R14.reuse, R5.reuse ;  /* 0x0000000e0a127219 */ /* 0x182fe40000001205 */
[----:B------:R-:W-:-:S05]  /*8290*/  SHF.R.U32.HI R5, RZ, R14, R5 ;  /* 0x0000000eff057219 */ /* 0x000fca0000011605 */
        /* <DEDUP_REMOVED lines=21> */
.L_x_175:
[----:B-1----:R-:W-:Y:S01]  /*83f0*/  SHF.R.U64 R6, R10, R25, R11 ;  /* 0x000000190a067219 */ /* 0x002fe2000000120b */
[----:B0-----:R-:W-:Y:S01]  /*8400*/  VIADD R11, R24, 0xffffffff ;  /* 0xffffffff180b7836 */ /* 0x001fe20000000000 */
[----:B------:R-:W-:Y:S01]  /*8410*/  SHF.L.U32 R9, R31, R26, RZ ;  /* 0x0000001a1f097219 */ /* 0x000fe200000006ff */
[----:B------:R-:W-:Y:S01]  /*8420*/  @P2 IMAD R12, R13, R20, R8 ;  /* 0x000000140d0c2224 */ /* 0x000fe200078e0208 */
[----:B------:R-:W-:Y:S01]  /*8430*/  LOP3.LUT R5, R22, R33, RZ, 0xc0, !PT ;  /* 0x0000002116057212 */ /* 0x000fe200078ec0ff */
[----:B------:R-:W-:Y:S01]  /*8440*/  IMAD.MOV R10, RZ, RZ, -R6 ;  /* 0x000000ffff0a7224 */ /* 0x000fe200078e0a06 */
[----:B------:R-:W-:Y:S01]  /*8450*/  LOP3.LUT R18, R18, R11, RZ, 0xc0, !PT ;  /* 0x0000000b12127212 */ /* 0x000fe200078ec0ff */
[----:B------:R-:W-:Y:S02]  /*8460*/  IMAD.MOV.U32 R8, RZ, RZ, 0x1 ;  /* 0x00000001ff087424 */ /* 0x000fe400078e00ff */
[----:B------:R-:W-:Y:S02]  /*8470*/  IMAD R9, R9, R6, R5 ;  /* 0x0000000609097224 */ /* 0x000fe400078e0205 */
[----:B--2---:R-:W-:-:S02]  /*8480*/  IMAD R5, R10, R27, R23 ;  /* 0x0000001b0a057224 */ /* 0x004fc400078e0217 */
[----:B---3--:R-:W-:Y:S02]  /*8490*/  IMAD R6, R9, R30, R12 ;  /* 0x0000001e09067224 */ /* 0x008fe400078e020c */
[----:B------:R-:W-:Y:S01]  /*84a0*/  IMAD R9, R5, R24, R18 ;  /* 0x0000001805097224 */ /* 0x000fe200078e0212 */
[----:B------:R-:W-:Y:S01]  /*84b0*/  PRMT R5, R8, 0x7610, R5 ;  /* 0x0000761008057816 */ /* 0x000fe20000000005 */
[----:B------:R-:W-:-:S03]  /*84c0*/  IMAD.MOV.U32 R16, RZ, RZ, R21 ;  /* 0x000000ffff107224 */ /* 0x000fc600078e0015 */
[----:B------:R-:W-:Y:S02]  /*84d0*/  SEL R17, R9, R6, !P2 ;  /* 0x0000000609117207 */ /* 0x000fe40005000000 */
[----:B------:R-:W-:-:S07]  /*84e0*/  SEL R6, R6, R9, !P2 ;  /* 0x0000000906067207 */ /* 0x000fce0005000000 */
.L_x_173:
[----:B------:R-:W-:-:S08]  /*84f0*/  NOP ;  /* 0x0000000000007918 */ /* 0x000fd00000000000 */
[----:B------:R-:W0:-:S00]  /*8500*/  USETMAXREG.DEALLOC.CTAPOOL 0x28 ;  /* 0x00000028000079c8 */ /* 0x000e0000080e0500 */
[----:B0-----:R-:W-:-:S13]  /*8510*/  ISETP.NE.AND P0, PT, R7, RZ, PT ;  /* 0x000000ff0700720c */ /* 0x001fda0003f05270 */
[----:B------:R-:W-:Y:S05]  /*8520*/  @P0 EXIT ;  /* 0x000000000000094d */ /* 0x000fea0003800000 */
[----:B------:R-:W-:Y:S01]  /*8530*/  LOP3.LUT P0, RZ, R5, 0xff, RZ, 0xc0, !PT ;  /* 0x000000ff05ff7812 */ /* 0x000fe2000780c0ff */
[----:B------:R-:W-:Y:S02]  /*8540*/  IMAD.MOV.U32 R5, RZ, RZ, 0x1 ;  /* 0x00000001ff057424 */ /* 0x000fe400078e00ff */
[----:B------:R-:W-:-:S10]  /*8550*/  IMAD.MOV.U32 R12, RZ, RZ, RZ ;  /* 0x000000ffff0c7224 */ /* 0x000fd400078e00ff */
[----:B------:R-:W-:Y:S05]  /*8560*/  @!P0 BRA `(.L_x_176) ;  /* 0x0000000c00748947 */ /* 0x000fea0003800000 */
[----:B------:R-:W0:Y:S01]  /*8570*/  LDC R5, c[0x0][0x28c] ;  /* 0x0000a300ff057b82 */ /* 0x000e220000000800 */
[----:B------:R-:W-:Y:S01]  /*8580*/  UMOV UR14, 0x1 ;  /* 0x00000001000e7882 */ /* 0x000fe20000000000 */
[----:B------:R-:W-:Y:S01]  /*8590*/  ULDC UR9, c[0x0][0xc] ;  /* 0x0000030000097ab9 */ /* 0x000fe20000000800 */
[----:B------:R-:W-:Y:S01]  /*85a0*/  ULDC UR12, c[0x0][0x10] ;  /* 0x00000400000c7ab9 */ /* 0x000fe20000000800 */
[----:B------:R-:W-:Y:S01]  /*85b0*/  ULDC UR5, c[0x0][0x658] ;  /* 0x0001960000057ab9 */ /* 0x000fe20000000800 */
[----:B------:R-:W-:Y:S01]  /*85c0*/  UMOV UR7, 0xffffffff ;  /* 0xffffffff00077882 */ /* 0x000fe20000000000 */
[----:B------:R-:W-:Y:S01]  /*85d0*/  BSSY B0, `(.L_x_176) ;  /* 0x00000d6000007945 */ /* 0x000fe20003800000 */
[----:B------:R-:W-:Y:S01]  /*85e0*/  USHF.L.U32 UR7, UR7, UR5, URZ ;  /* 0x0000000507077299 */ /* 0x000fe2000800063f */
[----:B------:R-:W1:Y:S01]  /*85f0*/  S2UR UR8, SR_CgaCtaId ;  /* 0x00000000000879c3 */ /* 0x000e620000008800 */
[----:B------:R-:W-:Y:S01]  /*8600*/  USHF.L.U32 UR5, UR14, UR5, URZ ;  /* 0x000000050e057299 */ /* 0x000fe2000800063f */
[----:B------:R-:W-:Y:S01]  /*8610*/  IMAD.MOV.U32 R14, RZ, RZ, 0x1 ;  /* 0x00000001ff0e7424 */ /* 0x000fe200078e00ff */
[----:B------:R-:W-:Y:S01]  /*8620*/  LOP3.LUT R15, R4, 0x2, RZ, 0xfc, !PT ;  /* 0x00000002040f7812 */ /* 0x000fe200078efcff */
[----:B------:R-:W-:Y:S01]  /*8630*/  IMAD.MOV.U32 R12, RZ, RZ, RZ ;  /* 0x000000ffff0c7224 */ /* 0x000fe200078e00ff */
[----:B------:R-:W-:Y:S01]  /*8640*/  ULDC UR4, c[0x0][0x600] ;  /* 0x0001800000047ab9 */ /* 0x000fe20000000800 */
[----:B------:R-:W-:Y:S01]  /*8650*/  UMOV UR15, 0x5 ;  /* 0x00000005000f7882 */ /* 0x000fe20000000000 */
[----:B------:R-:W-:-:S02]  /*8660*/  UIADD3 UR4, UR4, -0x1, URZ ;  /* 0xffffffff04047890 */ /* 0x000fc4000fffe03f */
[----:B------:R-:W-:Y:S01]  /*8670*/  ULOP3.LUT UR7, URZ, UR7, URZ, 0x33, !UPT ;  /* 0x000000073f077292 */ /* 0x000fe2000f8e333f */
[----:B------:R-:W-:Y:S01]  /*8680*/  ULDC.64 UR30, c[0x0][0x198] ;  /* 0x00006600001e7ab9 */ /* 0x000fe20000000a00 */
[----:B0-----:R-:W-:-:S05]  /*8690*/  VIADD R5, R5, 0x3f ;  /* 0x0000003f05057836 */ /* 0x001fca0000000000 */
[----:B------:R-:W-:Y:S01]  /*86a0*/  SHF.R.S32.HI R8, RZ, 0x1f, R5 ;  /* 0x0000001fff087819 */ /* 0x000fe20000011405 */
[----:B-1----:R-:W-:-:S03]  /*86b0*/  ULOP3.LUT UR10, UR8, 0x1, URZ, 0xc0, !UPT ;  /* 0x00000001080a7892 */ /* 0x002fc6000f8ec03f */
[----:B------:R-:W-:Y:S01]  /*86c0*/  LEA.HI R8, R8, R5, RZ, 0x6 ;  /* 0x0000000508087211 */ /* 0x000fe200078f30ff */
[----:B------:R-:W-:Y:S01]  /*86d0*/  USHF.R.U32.HI UR28, URZ, 0x1, UR8 ;  /* 0x000000013f1c7899 */ /* 0x000fe20008011608 */
[----:B------:R-:W-:Y:S01]  /*86e0*/  IMAD.MOV.U32 R5, RZ, RZ, 0x1 ;  /* 0x00000001ff057424 */ /* 0x000fe200078e00ff */
[----:B------:R-:W-:Y:S01]  /*86f0*/  USHF.L.U32 UR6, UR8, 0x6, URZ ;  /* 0x0000000608067899 */ /* 0x000fe2000800063f */
[----:B------:R-:W-:Y:S01]  /*8700*/  SHF.R.S32.HI R11, RZ, 0x6, R8 ;  /* 0x00000006ff0b7819 */ /* 0x000fe20000011408 */
[----:B------:R-:W-:Y:S02]  /*8710*/  USHF.L.U32 UR27, UR8, 0xc, URZ ;  /* 0x0000000c081b7899 */ /* 0x000fe4000800063f */
[----:B------:R-:W-:Y:S02]  /*8720*/  ULOP3.LUT UR8, UR8, 0xfffffffe, URZ, 0xc0, !UPT ;  /* 0xfffffffe08087892 */ /* 0x000fe4000f8ec03f */
[----:B------:R-:W-:Y:S01]  /*8730*/  UISETP.GT.U32.AND UP0, UPT, UR10, 0xffff, UPT ;  /* 0x0000ffff0a00788c */ /* 0x000fe2000bf04070 */
[----:B------:R-:W-:Y:S01]  /*8740*/  VIADD R10, R11, 0x1 ;  /* 0x000000010b0a7836 */ /* 0x000fe20000000000 */
[----:B------:R-:W-:-:S02]  /*8750*/  USHF.L.U32 UR13, UR14, UR8, URZ ;  /* 0x000000080e0d7299 */ /* 0x000fc4000800063f */
[----:B------:R-:W-:Y:S02]  /*8760*/  ULOP3.LUT UR11, UR8, 0x1, URZ, 0xfc, !UPT ;  /* 0x00000001080b7892 */ /* 0x000fe4000f8efc3f */
[----:B------:R-:W-:Y:S02]  /*8770*/  UIMAD.WIDE.U32 UR8, UR9, UR12, URZ ;  /* 0x0000000c090872a5 */ /* 0x000fe4000f8e003f */
[----:B------:R-:W-:Y:S01]  /*8780*/  USEL UR10, UR10, 0xffff, !UP0 ;  /* 0x0000ffff0a0a7887 */ /* 0x000fe2000c000000 */
[----:B------:R-:W-:Y:S01]  /*8790*/  ULDC UR12, c[0x0][0x14] ;  /* 0x00000500000c7ab9 */ /* 0x000fe20000000800 */
[----:B------:R-:W-:Y:S02]  /*87a0*/  USHF.L.U32 UR11, UR14, UR11, URZ ;  /* 0x0000000b0e0b7299 */ /* 0x000fe4000800063f */
[----:B------:R-:W-:Y:S02]  /*87b0*/  UIMAD.WIDE.U32 UR24, UR8, UR12, URZ ;  /* 0x0000000c081872a5 */ /* 0x000fe4000f8e003f */
[----:B------:R-:W-:-:S02]  /*87c0*/  UIMAD UR14, UR9, UR12, URZ ;  /* 0x0000000c090e72a4 */ /* 0x000fc4000f8e023f */
[----:B------:R-:W-:Y:S02]  /*87d0*/  ULOP3.LUT UR10, UR10, 0xffff, URZ, 0xc0, !UPT ;  /* 0x0000ffff0a0a7892 */ /* 0x000fe4000f8ec03f */
[----:B------:R-:W-:Y:S02]  /*87e0*/  ULOP3.LUT UR6, UR6, 0x40, URZ, 0xc0, !UPT ;  /* 0x0000004006067892 */ /* 0x000fe4000f8ec03f */
[----:B------:R-:W-:Y:S02]  /*87f0*/  ULOP3.LUT UR13, UR13, UR11, URZ, 0xfc, !UPT ;  /* 0x0000000b0d0d7292 */ /* 0x000fe4000f8efc3f */
[----:B------:R-:W-:Y:S02]  /*8800*/  UIADD3 UR14, UR25, UR14, URZ ;  /* 0x0000000e190e7290 */ /* 0x000fe4000fffe03f */
[----:B------:R-:W-:-:S12]  /*8810*/  USHF.L.U32 UR15, UR15, UR10, URZ ;  /* 0x0000000a0f0f7299 */ /* 0x000fd8000800063f */
.L_x_187:
[----:B------:R-:W-:-:S03]  /*8820*/  UMOV UR8, 0xffffffff ;  /* 0xffffffff00087882 */ /* 0x000fc60000000000 */
[----:B------:R-:W-:Y:S05]  /*8830*/  BRA.DIV UR8, `(.L_x_177) ;  /* 0x0000001608187947 */ /* 0x000fea000b800000 */
[----:B------:R-:W-:-:S13]  /*8840*/  ELECT P0, URZ, PT ;  /* 0x00000000003f782f */ /* 0x000fda0003800000 */
.L_x_208:
[----:B------:R-:W0:Y:S01]  /*8850*/  LDC R7, c[0x0][0x28c] ;  /* 0x0000a300ff077b82 */ /* 0x000e220000000800 */
[----:B------:R-:W-:Y:S01]  /*8860*/  BSSY B1, `(.L_x_178) ;  /* 0x000003b000017945 */ /* 0x000fe20003800000 */
[----:B0-----:R-:W-:-:S13]  /*8870*/  ISETP.LT.OR P0, PT, R7, 0x1, !P0 ;  /* 0x000000010700780c */ /* 0x001fda0004701670 */
[----:B------:R-:W-:Y:S05]  /*8880*/  @P0 BRA `(.L_x_179) ;  /* 0x0000000000e00947 */ /* 0x000fea0003800000 */
[----:B------:R-:W-:Y:S01]  /*8890*/  LEA R9, R6, UR28, 0x1 ;  /* 0x0000001c06097c11 */ /* 0x000fe2000f8e08ff */
[----:B------:R-:W-:Y:S01]  /*88a0*/  IMAD.MOV.U32 R20, RZ, RZ, RZ ;  /* 0x000000ffff147224 */ /* 0x000fe200078e00ff */
[----:B------:R-:W-:Y:S01]  /*88b0*/  LEA R17, R17, UR6, 0x7 ;  /* 0x0000000611117c11 */ /* 0x000fe2000f8e38ff */
[----:B------:R-:W-:Y:S02]  /*88c0*/  IMAD.MOV.U32 R6, RZ, RZ, R10 ;  /* 0x000000ffff067224 */ /* 0x000fe400078e000a */
[----:B------:R-:W-:Y:S02]  /*88d0*/  IMAD.MOV.U32 R7, RZ, RZ, R5 ;  /* 0x000000ffff077224 */ /* 0x000fe400078e0005 */
[----:B------:R-:W-:Y:S02]  /*88e0*/  IMAD.MOV.U32 R8, RZ, RZ, R12 ;  /* 0x000000ffff087224 */ /* 0x000fe400078e000c */
[----:B------:R-:W-:-:S07]  /*88f0*/  IMAD.SHL.U32 R19, R9, 0x40, RZ ;  /* 0x0000004009137824 */ /* 0x000fce00078e00ff */
.L_x_182:
[----:B------:R-:W0:Y:S01]  /*8900*/  S2R R18, SR_CgaCtaId ;  /* 0x0000000000127919 */ /* 0x000e220000008800 */
[----:B------:R-:W-:Y:S02]  /*8910*/  MOV R9, 0x400 ;  /* 0x0000040000097802 */ /* 0x000fe40000000f00 */
[----:B------:R-:W-:-:S13]  /*8920*/  LOP3.LUT P1, RZ, R0, 0x7f, RZ, 0xc0, !PT ;  /* 0x0000007f00ff7812 */ /* 0x000fda000782c0ff */
[----:B------:R-:W1:Y:S01]  /*8930*/  @!P1 LDC R13, c[0x0][0x500] ;  /* 0x00014000ff0d9b82 */ /* 0x000e620000000800 */
[----:B0-----:R-:W-:Y:S02]  /*8940*/  LEA R21, R18, R9, 0x18 ;  /* 0x0000000912157211 */ /* 0x001fe400078ec0ff */
[----:B------:R-:W-:-:S03]  /*8950*/  SHF.L.U32 R9, R7, 0x1f, RZ ;  /* 0x0000001f07097819 */ /* 0x000fc600000006ff */
[----:B------:R-:W-:-:S04]  /*8960*/  IMAD R18, R8, 0x8, R21 ;  /* 0x0000000808127824 */ /* 0x000fc800078e0215 */
[----:B------:R-:W0:Y:S02]  /*8970*/  SYNCS.PHASECHK.TRANS64.TRYWAIT P0, [R18+URZ+0x70], R9 ;  /* 0x00007009120075a7 */ /* 0x000e24000800017f */
[----:B01----:R-:W-:Y:S05]  /*8980*/  @!P0 BRA `(.L_x_180) ;  /* 0x0000001000e48947 */ /* 0x003fea0003800000 */
.L_x_209:
[----:B0-----:R-:W-:Y:S01]  /*8990*/  PRMT R9, R15, 0x9910, RZ ;  /* 0x000099100f097816 */ /* 0x001fe200000000ff */
[----:B------:R0:W-:Y:S03]  /*89a0*/  @!P1 SYNCS.ARRIVE.TRANS64 RZ, [R18+URZ], R13 ;  /* 0x0000000d12ff99a7 */ /* 0x0001e6000800003f */
[----:B------:R-:W-:-:S13]  /*89b0*/  ISETP.NE.AND P0, PT, R9, 0x2, PT ;  /* 0x000000020900780c */ /* 0x000fda0003f05270 */
[----:B0-----:R-:W-:Y:S05]  /*89c0*/  @P0 BRA `(.L_x_181) ;  /* 0x0000000000040947 */ /* 0x001fea0003800000 */
[----:B------:R-:W-:Y:S01]  /*89d0*/  BPT.TRAP 0x1 ;  /* 0x000000040000795c */ /* 0x000fe20000300000 */
.L_x_181:
[----:B------:R-:W-:Y:S01]  /*89e0*/  R2UR UR8, R8 ;  /* 0x00000000080872ca */ /* 0x000fe200000e0000 */
[----:B------:R-:W-:Y:S01]  /*89f0*/  VIADD R6, R6, 0xffffffff ;  /* 0xffffffff06067836 */ /* 0x000fe20000000000 */
[----:B------:R-:W-:Y:S01]  /*8a00*/  R2UR UR22, R21 ;  /* 0x00000000151672ca */ /* 0x000fe200000e0000 */
[----:B------:R-:W-:Y:S01]  /*8a10*/  UIADD3 UR16, UP0, UR30, 0xf0, URZ ;  /* 0x000000f01e107890 */ /* 0x000fe2000ff1e03f */
[----:B------:R-:W-:Y:S01]  /*8a20*/  R2UR UR23, R19 ;  /* 0x00000000131772ca */ /* 0x000fe200000e0000 */
[----:B------:R-:W-:Y:S01]  /*8a30*/  UIADD3 UR32, UP1, UR30, 0x1f0, URZ ;  /* 0x000001f01e207890 */ /* 0x000fe2000ff3e03f */
[----:B------:R-:W-:Y:S01]  /*8a40*/  R2UR UR9, R18 ;  /* 0x00000000120972ca */ /* 0x000fe200000e0000 */
[----:B------:R-:W-:Y:S01]  /*8a50*/  UIADD3.X UR17, URZ, UR31, URZ, UP0, !UPT ;  /* 0x0000001f3f117290 */ /* 0x000fe200087fe43f */
[----:B------:R-:W-:Y:S01]  /*8a60*/  R2UR UR10, R20 ;  /* 0x00000000140a72ca */ /* 0x000fe200000e0000 */
[----:B------:R-:W-:Y:S01]  /*8a70*/  UPRMT UR20, URZ, 0x5410, UR15 ;  /* 0x000054103f147896 */ /* 0x000fe2000800000f */
[----:B------:R-:W-:Y:S01]  /*8a80*/  R2UR UR12, R16 ;  /* 0x00000000100c72ca */ /* 0x000fe200000e0000 */
[----:B------:R-:W-:Y:S01]  /*8a90*/  VIADD R8, R8, 0x1 ;  /* 0x0000000108087836 */ /* 0x000fe20000000000 */
[----:B------:R-:W-:Y:S01]  /*8aa0*/  R2UR UR26, R17 ;  /* 0x00000000111a72ca */ /* 0x000fe200000e0000 */
[----:B------:R-:W-:Y:S01]  /*8ab0*/  USHF.L.U32 UR8, UR8, 0xd, URZ ;  /* 0x0000000d08087899 */ /* 0x000fe2000800063f */
[----:B------:R-:W-:Y:S01]  /*8ac0*/  ISETP.GT.AND P1, PT, R6, 0x1, PT ;  /* 0x000000010600780c */ /* 0x000fe20003f24270 */
[----:B------:R-:W-:Y:S01]  /*8ad0*/  UPRMT UR29, URZ, 0x5410, UR13 ;  /* 0x000054103f1d7896 */ /* 0x000fe2000800000d */
[----:B------:R-:W-:Y:S01]  /*8ae0*/  ISETP.NE.AND P0, PT, R8, 0xe, PT ;  /* 0x0000000e0800780c */ /* 0x000fe20003f05270 */
[----:B------:R-:W-:Y:S01]  /*8af0*/  ULEA UR11, UR28, UR8, 0xc ;  /* 0x000000081c0b7291 */ /* 0x000fe2000f8e603f */
[----:B------:R-:W-:Y:S01]  /*8b00*/  VIADD R20, R20, 0x40 ;  /* 0x0000004014147836 */ /* 0x000fe20000000000 */
[----:B------:R-:W-:Y:S01]  /*8b10*/  ULOP3.LUT UR8, UR8, 0x1000, UR27, 0xf8, !UPT ;  /* 0x0000100008087892 */ /* 0x000fe2000f8ef81b */
[----:B------:R-:W-:Y:S01]  /*8b20*/  SEL R18, RZ, 0x1, P0 ;  /* 0x00000001ff127807 */ /* 0x000fe20000000000 */
[----:B------:R-:W-:Y:S01]  /*8b30*/  UIADD3 UR21, UR22, 0x200, UR11 ;  /* 0x0000020016157890 */ /* 0x000fe2000fffe00b */
[----:B------:R-:W-:Y:S01]  /*8b40*/  SEL R8, R8, RZ, P0 ;  /* 0x000000ff08087207 */ /* 0x000fe20000000000 */
[----:B------:R-:W-:Y:S01]  /*8b50*/  UIADD3 UR22, UR22, 0x1c200, UR8 ;  /* 0x0001c20016167890 */ /* 0x000fe2000fffe008 */
[----:B------:R-:W-:Y:S01]  /*8b60*/  LOP3.LUT R7, R7, R18, RZ, 0x3c, !PT ;  /* 0x0000001207077212 */ /* 0x000fe200078e3cff */
[----:B------:R-:W-:Y:S01]  /*8b70*/  UIADD3.X UR33, URZ, UR31, URZ, UP1, !UPT ;  /* 0x0000001f3f217290 */ /* 0x000fe20008ffe43f */
[----:B------:R-:W-:Y:S01]  /*8b80*/  UMOV UR18, 0x0 ;  /* 0x0000000000127882 */ /* 0x000fe20000000000 */
[----:B------:R-:W-:Y:S01]  /*8b90*/  UMOV UR19, 0x10000000 ;  /* 0x1000000000137882 */ /* 0x000fe20000000000 */
[----:B------:R-:W-:Y:S01]  /*8ba0*/  UMOV UR11, UR23 ;  /* 0x00000017000b7c82 */ /* 0x000fe20008000000 */
[----:B------:R-:W-:-:S02]  /*8bb0*/  UMOV UR8, UR21 ;  /* 0x0000001500087c82 */ /* 0x000fc40008000000 */
[----:B------:R0:W-:Y:S02]  /*8bc0*/  UTMALDG.3D.MULTICAST [UR8], [UR16], UR20, desc[UR18] ;  /* 0x00001208100073b4 */ /* 0x0001e40008011814 */
[----:B0-----:R-:W-:Y:S01]  /*8bd0*/  UMOV UR8, UR22 ;  /* 0x0000001600087c82 */ /* 0x001fe20008000000 */
[----:B------:R-:W-:Y:S02]  /*8be0*/  UMOV UR11, UR26 ;  /* 0x0000001a000b7c82 */ /* 0x000fe40008000000 */
[----:B------:R0:W-:Y:S02]  /*8bf0*/  UTMALDG.3D.MULTICAST [UR8], [UR32], UR29, desc[UR18] ;  /* 0x00001208200073b4 */ /* 0x0001e4000801181d */
[----:B0-----:R-:W-:Y:S05]  /*8c00*/  @P1 BRA `(.L_x_182) ;  /* 0xfffffffc003c1947 */ /* 0x001fea000383ffff */
.L_x_179:
[----:B------:R-:W-:Y:S05]  /*8c10*/  BSYNC B1 ;  /* 0x0000000000017941 */ /* 0x000fea0003800000 */
.L_x_178:
[----:B------:R-:W-:Y:S01]  /*8c20*/  LOP3.LUT P1, RZ, R14, 0xff, RZ, 0xc0, !PT ;  /* 0x000000ff0eff7812 */ /* 0x000fe2000782c0ff */
[C---:B------:R-:W-:Y:S01]  /*8c30*/  IMAD.IADD R9, R11.reuse, 0x1, R12 ;  /* 0x000000010b097824 */ /* 0x040fe200078e020c */
[----:B------:R-:W-:Y:S01]  /*8c40*/  ULDC.64 UR8, c[0x0][0x650] ;  /* 0x0001940000087ab9 */ /* 0x000fe20000000a00 */
[----:B------:R-:W-:Y:S01]  /*8c50*/  ISETP.GE.U32.AND P3, PT, R11, 0xe, PT ;  /* 0x0000000e0b00780c */ /* 0x000fe20003f66070 */
[----:B------:R-:W-:Y:S01]  /*8c60*/  BSSY B1, `(.L_x_183) ;  /* 0x000006a000017945 */ /* 0x000fe20003800000 */
[----:B------:R-:W-:Y:S01]  /*8c70*/  IMAD.MOV.U32 R17, RZ, RZ, -0x1 ;  /* 0xffffffffff117424 */ /* 0x000fe200078e00ff */
[----:B------:R-:W-:Y:S01]  /*8c80*/  ISETP.GT.U32.AND P0, PT, R9, 0xd, PT ;  /* 0x0000000d0900780c */ /* 0x000fe20003f04070 */
[----:B------:R-:W-:Y:S01]  /*8c90*/  IMAD.MOV.U32 R16, RZ, RZ, -0x1 ;  /* 0xffffffffff107424 */ /* 0x000fe200078e00ff */
[----:B------:R-:W-:Y:S02]  /*8ca0*/  SHF.R.U32.HI R6, RZ, 0x1, R9 ;  /* 0x00000001ff067819 */ /* 0x000fe40000011609 */
[----:B------:R-:W-:-:S02]  /*8cb0*/  ISETP.LT.U32.AND P0, PT, R11, 0xe, P0 ;  /* 0x0000000e0b00780c */ /* 0x000fc40000701070 */
[----:B------:R-:W-:Y:S01]  /*8cc0*/  PRMT R14, RZ, 0x7610, R14 ;  /* 0x00007610ff0e7816 */ /* 0x000fe2000000000e */
[----:B------:R-:W0:Y:S01]  /*8cd0*/  @P1 S2R R8, SR_CgaCtaId ;  /* 0x0000000000081919 */ /* 0x000e220000008800 */
[----:B------:R-:W-:-:S04]  /*8ce0*/  @P1 MOV R7, 0x400 ;  /* 0x0000040000071802 */ /* 0x000fc80000000f00 */
[----:B0-----:R-:W-:Y:S01]  /*8cf0*/  @P1 LEA R8, R8, R7, 0x18 ;  /* 0x0000000708081211 */ /* 0x001fe200078ec0ff */
[----:B------:R-:W-:Y:S01]  /*8d00*/  IMAD.WIDE.U32 R6, R6, -0x6db6db6d, RZ ;  /* 0x9249249306067825 */ /* 0x000fe200078e00ff */
[----:B------:R-:W-:Y:S02]  /*8d10*/  SEL R6, RZ, 0x1, !P0 ;  /* 0x00000001ff067807 */ /* 0x000fe40004000000 */
[----:B------:R0:W-:Y:S01]  /*8d20*/  @P1 SYNCS.ARRIVE.TRANS64.A1T0 RZ, [R8+URZ+0xf8], RZ ;  /* 0x0000f8ff08ff19a7 */ /* 0x0001e2000810003f */
[----:B------:R-:W-:Y:S02]  /*8d30*/  IADD3 R2, P1, R2, UR24, RZ ;  /* 0x0000001802027c10 */ /* 0x000fe4000ff3e0ff */
[----:B------:R-:W-:Y:S01]  /*8d40*/  LOP3.LUT R5, R5, R6, RZ, 0x3c, !PT ;  /* 0x0000000605057212 */ /* 0x000fe200078e3cff */
[----:B------:R-:W-:Y:S01]  /*8d50*/  IMAD.MOV.U32 R6, RZ, RZ, -0x1 ;  /* 0xffffffffff067424 */ /* 0x000fe200078e00ff */
[----:B------:R-:W-:Y:S02]  /*8d60*/  IADD3.X R3, R3, UR14, RZ, P1, !PT ;  /* 0x0000000e03037c10 */ /* 0x000fe40008ffe4ff */
[----:B------:R-:W-:-:S02]  /*8d70*/  ISETP.GE.U32.AND P0, PT, R2, UR8, PT ;  /* 0x0000000802007c0c */ /* 0x000fc4000bf06070 */
[----:B0-----:R-:W-:Y:S02]  /*8d80*/  SHF.R.U32.HI R8, RZ, 0x2, R7 ;  /* 0x00000002ff087819 */ /* 0x001fe40000011607 */
[----:B------:R-:W-:Y:S02]  /*8d90*/  ISETP.GE.U32.AND.EX P0, PT, R3, UR9, PT, P0 ;  /* 0x0000000903007c0c */ /* 0x000fe4000bf06100 */
[----:B------:R-:W-:Y:S01]  /*8da0*/  @P3 LOP3.LUT R5, R5, 0x1, R8, 0x78, !PT ;  /* 0x0000000105053812 */ /* 0x000fe200078e7808 */
[----:B------:R-:W-:Y:S01]  /*8db0*/  IMAD R12, R8, -0xe, R9 ;  /* 0xfffffff2080c7824 */ /* 0x000fe200078e0209 */
[----:B------:R-:W-:-:S09]  /*8dc0*/  PRMT R7, RZ, 0x7610, R7 ;  /* 0x00007610ff077816 */ /* 0x000fd20000000007 */
[----:B------:R-:W-:Y:S05]  /*8dd0*/  @P0 BRA `(.L_x_184) ;  /* 0x0000000400480947 */ /* 0x000fea0003800000 */
[----:B------:R-:W0:Y:S01]  /*8de0*/  S2R R17, SR_CTAID.X ;  /* 0x0000000000117919 */ /* 0x000e220000002500 */
[----:B------:R-:W-:Y:S01]  /*8df0*/  ULDC.64 UR8, c[0x0][0x628] ;  /* 0x00018a0000087ab9 */ /* 0x000fe20000000a00 */
[----:B------:R-:W1:Y:S01]  /*8e00*/  LDC R18, c[0x0][0x144] ;  /* 0x00005100ff127b82 */ /* 0x000e620000000800 */
[----:B------:R-:W-:Y:S01]  /*8e10*/  ISETP.NE.U32.AND P0, PT, RZ, UR8, PT ;  /* 0x00000008ff007c0c */ /* 0x000fe2000bf05070 */
[----:B------:R-:W2:Y:S01]  /*8e20*/  S2R R13, SR_CTAID.Y ;  /* 0x00000000000d7919 */ /* 0x000ea20000002600 */
[----:B------:R-:W-:Y:S01]  /*8e30*/  ULDC UR10, c[0x0][0x150] ;  /* 0x00005400000a7ab9 */ /* 0x000fe20000000800 */
[----:B------:R-:W-:Y:S01]  /*8e40*/  ULDC UR11, c[0x0][0x630] ;  /* 0x00018c00000b7ab9 */ /* 0x000fe20000000800 */
[----:B------:R-:W-:Y:S01]  /*8e50*/  ISETP.NE.AND.EX P0, PT, RZ, UR9, PT, P0 ;  /* 0x00000009ff007c0c */ /* 0x000fe2000bf05300 */
[----:B------:R-:W-:Y:S01]  /*8e60*/  IMAD.MOV.U32 R6, RZ, RZ, R2 ;  /* 0x000000ffff067224 */ /* 0x000fe200078e0002 */
[----:B0-----:R-:W-:-:S05]  /*8e70*/  I2FP.F32.U32 R7, R17 ;  /* 0x0000001100077245 */ /* 0x001fca0000201000 */
[----:B------:R-:W-:Y:S01]  /*8e80*/  FMUL R20, R7, UR10 ;  /* 0x0000000a07147c20 */ /* 0x000fe20008400000 */
[----:B------:R-:W-:-:S05]  /*8e90*/  IMAD.MOV.U32 R7, RZ, RZ, R3 ;  /* 0x000000ffff077224 */ /* 0x000fca00078e0003 */
[----:B--2---:R-:W-:Y:S05]  /*8ea0*/  @!P0 BRA `(.L_x_185) ;  /* 0x0000000000288947 */ /* 0x004fea0003800000 */
[----:B------:R-:W-:Y:S02]  /*8eb0*/  ULDC UR10, c[0x0][0x634] ;  /* 0x00018d00000a7ab9 */ /* 0x000fe40000000800 */
[----:B------:R-:W-:-:S05]  /*8ec0*/  IADD3 R7, P0, R2, UR10, RZ ;  /* 0x0000000a02077c10 */ /* 0x000fca000ff1e0ff */
[----:B------:R-:W-:-:S04]  /*8ed0*/  IMAD.X R19, RZ, RZ, R3, P0 ;  /* 0x000000ffff137224 */ /* 0x000fc800000e0603 */
[----:B------:R-:W-:-:S04]  /*8ee0*/  IMAD.WIDE.U32 R8, R19, UR8, RZ ;  /* 0x0000000813087c25 */ /* 0x000fc8000f8e00ff */
[----:B------:R-:W-:-:S04]  /*8ef0*/  IMAD.WIDE.U32 R8, P0, R7, UR9, R8 ;  /* 0x0000000907087c25 */ /* 0x000fc8000f800008 */
[----:B------:R-:W-:-:S04]  /*8f00*/  IMAD.WIDE.U32 R6, R7, UR8, RZ ;  /* 0x0000000807067c25 */ /* 0x000fc8000f8e00ff */
[----:B------:R-:W-:Y:S01]  /*8f10*/  IMAD.MOV.U32 R6, RZ, RZ, R9 ;  /* 0x000000ffff067224 */ /* 0x000fe200078e0009 */
[----:B------:R-:W-:Y:S01]  /*8f20*/  IADD3 RZ, P1, R7, R8, RZ ;  /* 0x0000000807ff7210 */ /* 0x000fe20007f3e0ff */
[----:B------:R-:W-:-:S04]  /*8f30*/  IMAD.X R7, RZ, RZ, RZ, P0 ;  /* 0x000000ffff077224 */ /* 0x000fc800000e06ff */
[----:B------:R-:W-:-:S08]  /*8f40*/  IMAD.WIDE.U32.X R6, R19, UR9, R6, P1 ;  /* 0x0000000913067c25 */ /* 0x000fd000088e0406 */
.L_x_185:
[--C-:B------:R-:W-:Y:S01]  /*8f50*/  SHF.R.U64 R16, R6, UR11, R7.reuse ;  /* 0x0000000b06107c19 */ /* 0x100fe20008001207 */
[----:B------:R-:W0:Y:S01]  /*8f60*/  F2I.U32.TRUNC.NTZ R20, R20 ;  /* 0x0000001400147305 */ /* 0x000e22000020f000 */
[----:B------:R-:W-:Y:S01]  /*8f70*/  SHF.R.U32.HI R6, RZ, UR11, R7 ;  /* 0x0000000bff067c19 */ /* 0x000fe20008011607 */
[----:B------:R-:W-:Y:S01]  /*8f80*/  ULDC.64 UR8, c[0x0][0x620] ;  /* 0x0001880000087ab9 */ /* 0x000fe20000000a00 */
[----:B------:R-:W-:Y:S01]  /*8f90*/  IADD3 R9, P0, RZ, -R16, RZ ;  /* 0x80000010ff097210 */ /* 0x000fe20007f1e0ff */
[----:B------:R-:W-:-:S04]  /*8fa0*/  ULDC.64 UR10, c[0x0][0x640] ;  /* 0x00019000000a7ab9 */ /* 0x000fc80000000a00 */
[----:B------:R-:W-:Y:S01]  /*8fb0*/  IMAD.X R6, RZ, RZ, ~R6, P0 ;  /* 0x000000ffff067224 */ /* 0x000fe200000e0e06 */
[----:B------:R-:W-:-:S03]  /*8fc0*/  ISETP.NE.U32.AND P0, PT, RZ, UR10, PT ;  /* 0x0000000aff007c0c */ /* 0x000fc6000bf05070 */
[----:B------:R-:W-:Y:S01]  /*8fd0*/  IMAD R8, R6, UR8, RZ ;  /* 0x0000000806087c24 */ /* 0x000fe2000f8e02ff */
[----:B------:R-:W-:Y:S01]  /*8fe0*/  ISETP.NE.AND.EX P0, PT, RZ, UR11, PT, P0 ;  /* 0x0000000bff007c0c */ /* 0x000fe2000bf05300 */
[----:B------:R-:W-:Y:S01]  /*8ff0*/  IMAD.WIDE.U32 R6, R9, UR8, R2 ;  /* 0x0000000809067c25 */ /* 0x000fe2000f8e0002 */
[----:B------:R-:W-:-:S03]  /*9000*/  ULDC UR8, c[0x0][0x618] ;  /* 0x0001860000087ab9 */ /* 0x000fc60000000800 */
[----:B------:R-:W-:Y:S01]  /*9010*/  IMAD R9, R9, UR9, R8 ;  /* 0x0000000909097c24 */ /* 0x000fe2000f8e0208 */
[----:B------:R-:W-:Y:S01]  /*9020*/  ULDC UR9, c[0x0][0x154] ;  /* 0x0000550000097ab9 */ /* 0x000fe20000000800 */
[----:B0-----:R-:W-:Y:S02]  /*9030*/  IMAD.MOV R8, RZ, RZ, -R20 ;  /* 0x000000ffff087224 */ /* 0x001fe400078e0a14 */
[----:B------:R-:W-:Y:S01]  /*9040*/  IMAD.IADD R7, R7, 0x1, R9 ;  /* 0x0000000107077824 */ /* 0x000fe200078e0209 */
[----:B------:R-:W0:Y:S01]  /*9050*/  LDC R20, c[0x0][0x148] ;  /* 0x00005200ff147b82 */ /* 0x000e220000000800 */
[----:B-1----:R-:W-:Y:S01]  /*9060*/  IMAD R17, R18, R8, R17 ;  /* 0x0000000812117224 */ /* 0x002fe200078e0211 */
[----:B------:R-:W-:Y:S02]  /*9070*/  I2FP.F32.U32 R8, R13 ;  /* 0x0000000d00087245 */ /* 0x000fe40000201000 */
[--C-:B------:R-:W-:Y:S02]  /*9080*/  SHF.R.U64 R18, R6, UR8, R7.reuse ;  /* 0x0000000806127c19 */ /* 0x100fe40008001207 */
[----:B------:R-:W-:Y:S01]  /*9090*/  SHF.R.U32.HI R7, RZ, UR8, R7 ;  /* 0x00000008ff077c19 */ /* 0x000fe20008011607 */
[----:B------:R-:W-:Y:S01]  /*90a0*/  FMUL R8, R8, UR9 ;  /* 0x0000000908087c20 */ /* 0x000fe20008400000 */
[----:B------:R-:W-:-:S02]  /*90b0*/  ULDC UR8, c[0x0][0x608] ;  /* 0x0001820000087ab9 */ /* 0x000fc40000000800 */
[--C-:B------:R-:W-:Y:S01]  /*90c0*/  SHF.R.U64 R22, R18, UR8, R7.reuse ;  /* 0x0000000812167c19 */ /* 0x100fe20008001207 */
[----:B------:R1:W2:Y:S01]  /*90d0*/  F2I.U32.TRUNC.NTZ R23, R8 ;  /* 0x0000000800177305 */ /* 0x0002a2000020f000 */
[----:B------:R-:W-:Y:S01]  /*90e0*/  SHF.R.U32.HI R7, RZ, UR8, R7 ;  /* 0x00000008ff077c19 */ /* 0x000fe20008011607 */
[----:B------:R-:W-:-:S03]  /*90f0*/  ULDC UR8, c[0x0][0x658] ;  /* 0x0001960000087ab9 */ /* 0x000fc60000000800 */
[--C-:B------:R-:W-:Y:S02]  /*9100*/  SHF.R.U64 R19, R22, UR8, R7.reuse ;  /* 0x0000000816137c19 */ /* 0x100fe40008001207 */
[----:B------:R-:W-:-:S03]  /*9110*/  SHF.R.U32.HI R21, RZ, UR8, R7 ;  /* 0x00000008ff157c19 */ /* 0x000fc60008011607 */
[----:B------:R-:W-:Y:S02]  /*9120*/  IMAD.MOV.U32 R6, RZ, RZ, R19 ;  /* 0x000000ffff067224 */ /* 0x000fe400078e0013 */
[----:B------:R-:W-:Y:S01]  /*9130*/  IMAD.MOV.U32 R7, RZ, RZ, R21 ;  /* 0x000000ffff077224 */ /* 0x000fe200078e0015 */
[----:B-1----:R-:W-:Y:S06]  /*9140*/  @!P0 BRA `(.L_x_186) ;  /* 0x0000000000288947 */ /* 0x002fec0003800000 */
        /* <DEDUP_REMOVED lines=10> */
.L_x_186:
[----:B------:R-:W-:Y:S01]  /*91f0*/  ULDC UR8, c[0x0][0x648] ;  /* 0x0001920000087ab9 */ /* 0x000fe20000000800 */
[----:B--2---:R-:W-:Y:S01]  /*9200*/  IMAD.MOV R23, RZ, RZ, -R23 ;  /* 0x000000ffff177224 */ /* 0x004fe200078e0a17 */
[----:B------:R-:W-:Y:S01]  /*9210*/  SHF.R.U64 R7, R6, UR8, R7 ;  /* 0x0000000806077c19 */ /* 0x000fe20008001207 */
[----:B------:R-:W-:Y:S01]  /*9220*/  ULDC UR8, c[0x0][0x638] ;  /* 0x00018e0000087ab9 */ /* 0x000fe20000000800 */
[----:B------:R-:W-:Y:S01]  /*9230*/  LOP3.LUT R6, R22, UR7, RZ, 0xc0, !PT ;  /* 0x0000000716067c12 */ /* 0x000fe2000f8ec0ff */
[----:B0-----:R-:W-:Y:S01]  /*9240*/  @P2 IMAD R17, R20, R23, R13 ;  /* 0x0000001714112224 */ /* 0x001fe200078e020d */
[----:B------:R-:W-:Y:S01]  /*9250*/  LOP3.LUT R18, R18, UR4, RZ, 0xc0, !PT ;  /* 0x0000000412127c12 */ /* 0x000fe2000f8ec0ff */
[----:B------:R-:W-:Y:S01]  /*9260*/  IMAD.MOV R8, RZ, RZ, -R7 ;  /* 0x000000ffff087224 */ /* 0x000fe200078e0a07 */
[----:B------:R-:W-:Y:S01]  /*9270*/  ULDC UR9, c[0x0][0x610] ;  /* 0x0001840000097ab9 */ /* 0x000fe20000000800 */
[----:B------:R-:W-:Y:S02]  /*9280*/  IMAD R6, R7, UR5, R6 ;  /* 0x0000000507067c24 */ /* 0x000fe4000f8e0206 */
[----:B------:R-:W-:Y:S01]  /*9290*/  IMAD R19, R8, UR8, R19 ;  /* 0x0000000808137c24 */ /* 0x000fe2000f8e0213 */
[----:B------:R-:W-:Y:S01]  /*92a0*/  ULDC UR8, c[0x0][0x600] ;  /* 0x0001800000087ab9 */ /* 0x000fe20000000800 */
[----:B------:R-:W-:-:S02]  /*92b0*/  IMAD R6, R6, UR9, R17 ;  /* 0x0000000906067c24 */ /* 0x000fc4000f8e0211 */
[----:B------:R-:W-:Y:S02]  /*92c0*/  IMAD R19, R19, UR8, R18 ;  /* 0x0000000813137c24 */ /* 0x000fe4000f8e0212 */
[----:B------:R-:W-:-:S03]  /*92d0*/  IMAD.MOV.U32 R7, RZ, RZ, 0x1 ;  /* 0x00000001ff077424 */ /* 0x000fc600078e00ff */
[----:B------:R-:W-:Y:S02]  /*92e0*/  SEL R17, R19, R6, !P2 ;  /* 0x0000000613117207 */ /* 0x000fe40005000000 */
[----:B------:R-:W-:-:S07]  /*92f0*/  SEL R6, R6, R19, !P2 ;  /* 0x0000001306067207 */ /* 0x000fce0005000000 */
.L_x_184:
[----:B------:R-:W-:Y:S05]  /*9300*/  BSYNC B1 ;  /* 0x0000000000017941 */ /* 0x000fea0003800000 */
.L_x_183:
[----:B------:R-:W-:-:S13]  /*9310*/  LOP3.LUT P0, RZ, R7, 0xff, RZ, 0xc0, !PT ;  /* 0x000000ff07ff7812 */ /* 0x000fda000780c0ff */
[----:B------:R-:W-:Y:S05]  /*9320*/  @P0 BRA `(.L_x_187) ;  /* 0xfffffff4003c0947 */ /* 0x000fea000383ffff */
[----:B------:R-:W-:Y:S05]  /*9330*/  BSYNC B0 ;  /* 0x0000000000007941 */ /* 0x000fea0003800000 */
.L_x_176:
[----:B------:R-:W-:-:S03]  /*9340*/  UMOV UR8, 0xffffffff ;  /* 0xffffffff00087882 */ /* 0x000fc60000000000 */
[----:B------:R-:W-:Y:S05]  /*9350*/  BRA.DIV UR8, `(.L_x_188) ;  /* 0x0000000a08847947 */ /* 0x000fea000b800000 */
[----:B------:R-:W-:-:S13]  /*9360*/  ELECT P0, URZ, PT ;  /* 0x00000000003f782f */ /* 0x000fda0003800000 */
.L_x_212:
[----:B------:R-:W-:Y:S04]  /*9370*/  BSSY B0, `(.L_x_189) ;  /* 0x0000085000007945 */ /* 0x000fe80003800000 */
[----:B------:R-:W-:Y:S05]  /*9380*/  @!P0 BRA `(.L_x_190) ;  /* 0x00000008000c8947 */ /* 0x000fea0003800000 */
[----:B------:R-:W-:-:S04]  /*9390*/  LOP3.LUT R4, R4, 0x2, RZ, 0xfc, !PT ;  /* 0x0000000204047812 */ /* 0x000fc800078efcff */
[----:B------:R-:W-:-:S13]  /*93a0*/  ISETP.NE.AND P0, PT, R4, 0x3, PT ;  /* 0x000000030400780c */ /* 0x000fda0003f05270 */
[----:B------:R-:W-:Y:S05]  /*93b0*/  @!P0 BRA `(.L_x_191) ;  /* 0x0000000000048947 */ /* 0x000fea0003800000 */
[----:B------:R-:W-:Y:S01]  /*93c0*/  BPT.TRAP 0x1 ;  /* 0x000000040000795c */ /* 0x000fe20000300000 */
.L_x_191:
[----:B------:R-:W0:Y:S01]  /*93d0*/  S2R R3, SR_CgaCtaId ;  /* 0x0000000000037919 */ /* 0x000e220000008800 */
[----:B------:R-:W-:Y:S02]  /*93e0*/  MOV R0, 0x400 ;  /* 0x0000040000007802 */ /* 0x000fe40000000f00 */
[----:B------:R-:W-:Y:S02]  /*93f0*/  SHF.L.U32 R2, R5, 0x1f, RZ ;  /* 0x0000001f05027819 */ /* 0x000fe400000006ff */
[----:B0-----:R-:W-:-:S05]  /*9400*/  LEA R3, R3, R0, 0x18 ;  /* 0x0000000003037211 */ /* 0x001fca00078ec0ff */
[----:B------:R-:W-:-:S04]  /*9410*/  VIADD R3, R3, 0x70 ;  /* 0x0000007003037836 */ /* 0x000fc80000000000 */
[C---:B------:R-:W-:Y:S02]  /*9420*/  IMAD R7, R12.reuse, 0x8, R3 ;  /* 0x000000080c077824 */ /* 0x040fe400078e0203 */
[----:B------:R-:W-:Y:S02]  /*9430*/  VIADD R12, R12, 0x1 ;  /* 0x000000010c0c7836 */ /* 0x000fe40000000000 */
[----:B------:R-:W0:Y:S03]  /*9440*/  SYNCS.PHASECHK.TRANS64.TRYWAIT P0, [R7+URZ], R2 ;  /* 0x00000002070075a7 */ /* 0x000e26000800017f */
[----:B------:R-:W-:-:S04]  /*9450*/  ISETP.NE.AND P1, PT, R12, 0xe, PT ;  /* 0x0000000e0c00780c */ /* 0x000fc80003f25270 */
[----:B------:R-:W-:Y:S02]  /*9460*/  SEL R0, RZ, 0x1, P1 ;  /* 0x00000001ff007807 */ /* 0x000fe40000800000 */
[----:B------:R-:W-:Y:S02]  /*9470*/  SEL R12, R12, RZ, P1 ;  /* 0x000000ff0c0c7207 */ /* 0x000fe40000800000 */
[----:B------:R-:W-:-:S03]  /*9480*/  LOP3.LUT R5, R5, R0, RZ, 0x3c, !PT ;  /* 0x0000000005057212 */ /* 0x000fc600078e3cff */
[----:B------:R-:W-:Y:S01]  /*9490*/  IMAD R9, R12, 0x8, R3 ;  /* 0x000000080c097824 */ /* 0x000fe200078e0203 */
[----:B------:R-:W-:Y:S01]  /*94a0*/  SHF.L.U32 R4, R5, 0x1f, RZ ;  /* 0x0000001f05047819 */ /* 0x000fe200000006ff */
[----:B0-----:R-:W-:Y:S06]  /*94b0*/  @!P0 BRA `(.L_x_192) ;  /* 0x00000008004c8947 */ /* 0x001fec0003800000 */
.L_x_213:
[----:B------:R-:W1:Y:S01]  /*94c0*/  SYNCS.PHASECHK.TRANS64.TRYWAIT P0, [R9+URZ], R4 ;  /* 0x00000004090075a7 */ /* 0x000e62000800017f */
[----:B------:R-:W-:-:S05]  /*94d0*/  VIADD R0, R12, 0x1 ;  /* 0x000000010c007836 */ /* 0x000fca0000000000 */
[----:B------:R-:W-:-:S04]  /*94e0*/  ISETP.NE.AND P1, PT, R0, 0xe, PT ;  /* 0x0000000e0000780c */ /* 0x000fc80003f25270 */
[----:B0-----:R-:W-:Y:S02]  /*94f0*/  SEL R2, RZ, 0x1, P1 ;  /* 0x00000001ff027807 */ /* 0x001fe40000800000 */
[----:B------:R-:W-:Y:S02]  /*9500*/  SEL R0, R0, RZ, P1 ;  /* 0x000000ff00007207 */ /* 0x000fe40000800000 */
[----:B------:R-:W-:-:S03]  /*9510*/  LOP3.LUT R7, R5, R2, RZ, 0x3c, !PT ;  /* 0x0000000205077212 */ /* 0x000fc600078e3cff */
[----:B------:R-:W-:Y:S01]  /*9520*/  IMAD R6, R0, 0x8, R3 ;  /* 0x0000000800067824 */ /* 0x000fe200078e0203 */
[----:B------:R-:W-:Y:S01]  /*9530*/  SHF.L.U32 R5, R7, 0x1f, RZ ;  /* 0x0000001f07057819 */ /* 0x000fe200000006ff */
[----:B-1----:R-:W-:Y:S06]  /*9540*/  @!P0 BRA `(.L_x_193) ;  /* 0x00000008003c8947 */ /* 0x002fec0003800000 */
.L_x_214:
[----:B------:R-:W1:Y:S01]  /*9550*/  SYNCS.PHASECHK.TRANS64.TRYWAIT P0, [R6+URZ], R5 ;  /* 0x00000005060075a7 */ /* 0x000e62000800017f */
[----:B------:R-:W-:-:S05]  /*9560*/  VIADD R0, R0, 0x1 ;  /* 0x0000000100007836 */ /* 0x000fca0000000000 */
[----:B------:R-:W-:-:S04]  /*9570*/  ISETP.NE.AND P1, PT, R0, 0xe, PT ;  /* 0x0000000e0000780c */ /* 0x000fc80003f25270 */
[----:B------:R-:W-:Y:S02]  /*9580*/  SEL R2, RZ, 0x1, P1 ;  /* 0x00000001ff027807 */ /* 0x000fe40000800000 */
[----:B------:R-:W-:Y:S02]  /*9590*/  SEL R0, R0, RZ, P1 ;  /* 0x000000ff00007207 */ /* 0x000fe40000800000 */
[----:B------:R-:W-:-:S03]  /*95a0*/  LOP3.LUT R7, R7, R2, RZ, 0x3c, !PT ;  /* 0x0000000207077212 */ /* 0x000fc600078e3cff */
[----:B0-----:R-:W-:Y:S01]  /*95b0*/  IMAD R9, R0, 0x8, R3 ;  /* 0x0000000800097824 */ /* 0x001fe200078e0203 */
[----:B------:R-:W-:Y:S01]  /*95c0*/  SHF.L.U32 R4, R7, 0x1f, RZ ;  /* 0x0000001f07047819 */ /* 0x000fe200000006ff */
[----:B-1----:R-:W-:Y:S06]  /*95d0*/  @!P0 BRA `(.L_x_194) ;  /* 0x00000008002c8947 */ /* 0x002fec0003800000 */
.L_x_215:
        /* <DEDUP_REMOVED lines=9> */
.L_x_216:
        /* <DEDUP_REMOVED lines=9> */
.L_x_217:
        /* <DEDUP_REMOVED lines=9> */
.L_x_218:
        /* <DEDUP_REMOVED lines=9> */
.L_x_219:
        /* <DEDUP_REMOVED lines=9> */
.L_x_220:
        /* <DEDUP_REMOVED lines=9> */
.L_x_221:
        /* <DEDUP_REMOVED lines=9> */
.L_x_222:
        /* <DEDUP_REMOVED lines=9> */
.L_x_223:
        /* <DEDUP_REMOVED lines=9> */
.L_x_224:
[----:B------:R-:W1:Y:S01]  /*9af0*/  SYNCS.PHASECHK.TRANS64.TRYWAIT P0, [R6+URZ], R5 ;  /* 0x00000005060075a7 */ /* 0x000e62000800017f */
[----:B------:R-:W-:-:S05]  /*9b00*/  VIADD R0, R0, 0x1 ;  /* 0x0000000100007836 */ /* 0x000fca0000000000 */
[----:B------:R-:W-:-:S04]  /*9b10*/  ISETP.NE.AND P1, PT, R0, 0xe, PT ;  /* 0x0000000e0000780c */ /* 0x000fc80003f25270 */
[----:B------:R-:W-:Y:S02]  /*9b20*/  SEL R2, RZ, 0x1, P1 ;  /* 0x00000001ff027807 */ /* 0x000fe40000800000 */
[----:B------:R-:W-:Y:S02]  /*9b30*/  SEL R0, R0, RZ, P1 ;  /* 0x000000ff00007207 */ /* 0x000fe40000800000 */
[----:B------:R-:W-:Y:S01]  /*9b40*/  LOP3.LUT R2, R7, R2, RZ, 0x3c, !PT ;  /* 0x0000000207027212 */ /* 0x000fe200078e3cff */
[----:B-1----:R-:W-:Y:S06]  /*9b50*/  @!P0 BRA `(.L_x_204) ;  /* 0x0000000400948947 */ /* 0x002fec0003800000 */
.L_x_225:
[----:B------:R-:W-:Y:S01]  /*9b60*/  IMAD R3, R0, 0x8, R3 ;  /* 0x0000000800037824 */ /* 0x000fe200078e0203 */
[----:B------:R-:W-:-:S07]  /*9b70*/  SHF.L.U32 R0, R2, 0x1f, RZ ;  /* 0x0000001f02007819 */ /* 0x000fce00000006ff */
.L_x_205:
[----:B--2---:R2:W3:Y:S02]  /*9b80*/  SYNCS.PHASECHK.TRANS64.TRYWAIT P0, [R3+URZ], R0 ;  /* 0x00000000030075a7 */ /* 0x0044e4000800017f */
[----:B---3--:R-:W-:Y:S05]  /*9b90*/  @!P0 NANOSLEEP.SYNCS 0x989680 ;  /* 0x009896800000895d */ /* 0x008fea0003900000 */
[----:B------:R-:W3:Y:S02]  /*9ba0*/  @!P0 SYNCS.PHASECHK.TRANS64 P0, [R3+URZ], R0 ;  /* 0x00000000030085a7 */ /* 0x000ee4000800007f */
[----:B---3--:R-:W-:Y:S05]  /*9bb0*/  @!P0 BRA `(.L_x_205) ;  /* 0xfffffffc00f08947 */ /* 0x008fea000383ffff */
.L_x_190:
[----:B------:R-:W-:Y:S05]  /*9bc0*/  BSYNC B0 ;  /* 0x0000000000007941 */ /* 0x000fea0003800000 */
.L_x_189:
[----:B------:R-:W-:Y:S05]  /*9bd0*/  EXIT ;  /* 0x000000000000794d */ /* 0x000fea0003800000 */
.L_x_22:
[----:B-1----:R-:W-:-:S04]  /*9be0*/  IMAD.U32 R13, RZ, RZ, UR6 ;  /* 0x00000006ff0d7e24 */ /* 0x002fc8000f8e00ff */
[----:B------:R1:W4:Y:S03]  /*9bf0*/  SYNCS.PHASECHK.TRANS64.TRYWAIT P0, [R13+URZ], R12 ;  /* 0x0000000c0d0075a7 */ /* 0x000326000800017f */
[----:B----4-:R-:W-:Y:S05]  /*9c00*/  @!P0 NANOSLEEP.SYNCS 0x989680 ;  /* 0x009896800000895d */ /* 0x010fea0003900000 */
[----:B------:R-:W4:Y:S02]  /*9c10*/  @!P0 SYNCS.PHASECHK.TRANS64 P0, [R13+URZ], R12 ;  /* 0x0000000c0d0085a7 */ /* 0x000f24000800007f */
[----:B----4-:R-:W-:Y:S05]  /*9c20*/  @!P0 BRA `(.L_x_22) ;  /* 0xfffffffc00ec8947 */ /* 0x010fea000383ffff */
[----:B------:R-:W-:Y:S05]  /*9c30*/  BRA `(.L_x_21) ;  /* 0xffffff7c004c7947 */ /* 0x000fea000383ffff */
.L_x_28:
[----:B-1----:R-:W-:-:S04]  /*9c40*/  IMAD.U32 R145, RZ, RZ, UR12 ;  /* 0x0000000cff917e24 */ /* 0x002fc8000f8e00ff */
[----:B------:R1:W4:Y:S03]  /*9c50*/  SYNCS.PHASECHK.TRANS64.TRYWAIT P0, [R145+URZ], R140 ;  /* 0x0000008c910075a7 */ /* 0x000326000800017f */
[----:B----4-:R-:W-:Y:S05]  /*9c60*/  @!P0 NANOSLEEP.SYNCS 0x989680 ;  /* 0x009896800000895d */ /* 0x010fea0003900000 */
[----:B------:R-:W4:Y:S02]  /*9c70*/  @!P0 SYNCS.PHASECHK.TRANS64 P0, [R145+URZ], R140 ;  /* 0x0000008c910085a7 */ /* 0x000f24000800007f */
[----:B----4-:R-:W-:Y:S05]  /*9c80*/  @!P0 BRA `(.L_x_28) ;  /* 0xfffffffc00ec8947 */ /* 0x010fea000383ffff */
[----:B------:R-:W-:Y:S05]  /*9c90*/  BRA `(.L_x_27) ;  /* 0xffffff8400907947 */ /* 0x000fea000383ffff */
.L_x_177:
[----:B------:R-:W-:Y:S01]  /*9ca0*/  BSSY B1, `(.L_x_206) ;  /* 0x0000006000017945 */ /* 0x000fe20003800000 */
[----:B------:R-:W-:-:S07]  /*9cb0*/  IMAD.MOV.U32 R7, RZ, RZ, -0x1 ;  /* 0xffffffffff077424 */ /* 0x000fce00078e00ff */
[----:B------:R-:W-:Y:S05]  /*9cc0*/  WARPSYNC.COLLECTIVE R7, `(.L_x_207) ;  /* 0x00000000070c7348 */ /* 0x000fea0003c00000 */
[----:B------:R-:W-:Y:S02]  /*9cd0*/  ELECT P0, UR62, PT ;  /* 0x00000000003e782f */ /* 0x000fe40003800000 */
[----:B------:R-:W-:Y:S01]  /*9ce0*/  MOV R7, UR62 ;  /* 0x0000003e00077c02 */ /* 0x000fe20008000f00 */
[----:B------:R-:W-:Y:S10]  /*9cf0*/  ENDCOLLECTIVE ;  /* 0x000000000000791b */ /* 0x000ff40003800000 */
.L_x_207:
[----:B------:R-:W-:Y:S05]  /*9d00*/  BSYNC B1 ;  /* 0x0000000000017941 */ /* 0x000fea0003800000 */
.L_x_206:
[----:B------:R-:W-:Y:S05]  /*9d10*/  BRA `(.L_x_208) ;  /* 0xffffffe800cc7947 */ /* 0x000fea000383ffff */
.L_x_180:
[----:B0-----:R0:W1:Y:S02]  /*9d20*/  SYNCS.PHASECHK.TRANS64.TRYWAIT P0, [R18+URZ+0x70], R9 ;  /* 0x00007009120075a7 */ /* 0x001064000800017f */
[----:B-1----:R-:W-:Y:S05]  /*9d30*/  @!P0 NANOSLEEP.SYNCS 0x989680 ;  /* 0x009896800000895d */ /* 0x002fea0003900000 */
[----:B------:R-:W1:Y:S02]  /*9d40*/  @!P0 SYNCS.PHASECHK.TRANS64 P0, [R18+URZ+0x70], R9 ;  /* 0x00007009120085a7 */ /* 0x000e64000800007f */
[----:B-1----:R-:W-:Y:S05]  /*9d50*/  @!P0 BRA `(.L_x_180) ;  /* 0xfffffffc00f08947 */ /* 0x002fea000383ffff */
[----:B------:R-:W-:Y:S05]  /*9d60*/  BRA `(.L_x_209) ;  /* 0xffffffec00087947 */ /* 0x000fea000383ffff */
.L_x_188:
[----:B------:R-:W-:Y:S01]  /*9d70*/  BSSY B0, `(.L_x_210) ;  /* 0x0000006000007945 */ /* 0x000fe20003800000 */
[----:B------:R-:W-:-:S07]  /*9d80*/  IMAD.MOV.U32 R7, RZ, RZ, -0x1 ;  /* 0xffffffffff077424 */ /* 0x000fce00078e00ff */
[----:B------:R-:W-:Y:S05]  /*9d90*/  WARPSYNC.COLLECTIVE R7, `(.L_x_211) ;  /* 0x00000000070c7348 */ /* 0x000fea0003c00000 */
[----:B------:R-:W-:Y:S02]  /*9da0*/  ELECT P0, UR62, PT ;  /* 0x00000000003e782f */ /* 0x000fe40003800000 */
[----:B------:R-:W-:Y:S01]  /*9db0*/  MOV R7, UR62 ;  /* 0x0000003e00077c02 */ /* 0x000fe20008000f00 */
[----:B------:R-:W-:Y:S10]  /*9dc0*/  ENDCOLLECTIVE ;  /* 0x000000000000791b */ /* 0x000ff40003800000 */
.L_x_211:
[----:B------:R-:W-:Y:S05]  /*9dd0*/  BSYNC B0 ;  /* 0x0000000000007941 */ /* 0x000fea0003800000 */
.L_x_210:
[----:B------:R-:W-:Y:S05]  /*9de0*/  BRA `(.L_x_212) ;  /* 0xfffffff400607947 */ /* 0x000fea000383ffff */
.L_x_192:
[----:B0-----:R0:W1:Y:S02]  /*9df0*/  SYNCS.PHASECHK.TRANS64.TRYWAIT P0, [R7+URZ], R2 ;  /* 0x00000002070075a7 */ /* 0x001064000800017f */
[----:B-1----:R-:W-:Y:S05]  /*9e00*/  @!P0 NANOSLEEP.SYNCS 0x989680 ;  /* 0x009896800000895d */ /* 0x002fea0003900000 */
[----:B------:R-:W1:Y:S02]  /*9e10*/  @!P0 SYNCS.PHASECHK.TRANS64 P0, [R7+URZ], R2 ;  /* 0x00000002070085a7 */ /* 0x000e64000800007f */
[----:B-1----:R-:W-:Y:S05]  /*9e20*/  @!P0 BRA `(.L_x_192) ;  /* 0xfffffffc00f08947 */ /* 0x002fea000383ffff */
[----:B------:R-:W-:Y:S05]  /*9e30*/  BRA `(.L_x_213) ;  /* 0xfffffff400a07947 */ /* 0x000fea000383ffff */
.L_x_193:
[----:B0-----:R0:W1:Y:S02]  /*9e40*/  SYNCS.PHASECHK.TRANS64.TRYWAIT P0, [R9+URZ], R4 ;  /* 0x00000004090075a7 */ /* 0x001064000800017f */
[----:B-1----:R-:W-:Y:S05]  /*9e50*/  @!P0 NANOSLEEP.SYNCS 0x989680 ;  /* 0x009896800000895d */ /* 0x002fea0003900000 */
[----:B------:R-:W1:Y:S02]  /*9e60*/  @!P0 SYNCS.PHASECHK.TRANS64 P0, [R9+URZ], R4 ;  /* 0x00000004090085a7 */ /* 0x000e64000800007f */
[----:B-1----:R-:W-:Y:S05]  /*9e70*/  @!P0 BRA `(.L_x_193) ;  /* 0xfffffffc00f08947 */ /* 0x002fea000383ffff */
[----:B------:R-:W-:Y:S05]  /*9e80*/  BRA `(.L_x_214) ;  /* 0xfffffff400b07947 */ /* 0x000fea000383ffff */
.L_x_194:
[----:B0-----:R0:W1:Y:S02]  /*9e90*/  SYNCS.PHASECHK.TRANS64.TRYWAIT P0, [R6+URZ], R5 ;  /* 0x00000005060075a7 */ /* 0x001064000800017f */
[----:B-1----:R-:W-:Y:S05]  /*9ea0*/  @!P0 NANOSLEEP.SYNCS 0x989680 ;  /* 0x009896800000895d */ /* 0x002fea0003900000 */
[----:B------:R-:W1:Y:S02]  /*9eb0*/  @!P0 SYNCS.PHASECHK.TRANS64 P0, [R6+URZ], R5 ;  /* 0x00000005060085a7 */ /* 0x000e64000800007f */
[----:B-1----:R-:W-:Y:S05]  /*9ec0*/  @!P0 BRA `(.L_x_194) ;  /* 0xfffffffc00f08947 */ /* 0x002fea000383ffff */
[----:B------:R-:W-:Y:S05]  /*9ed0*/  BRA `(.L_x_215) ;  /* 0xfffffff400c07947 */ /* 0x000fea000383ffff */
.L_x_195:
[----:B0-----:R0:W1:Y:S02]  /*9ee0*/  SYNCS.PHASECHK.TRANS64.TRYWAIT P0, [R9+URZ], R4 ;  /* 0x00000004090075a7 */ /* 0x001064000800017f */
[----:B-1----:R-:W-:Y:S05]  /*9ef0*/  @!P0 NANOSLEEP.SYNCS 0x989680 ;  /* 0x009896800000895d */ /* 0x002fea0003900000 */
[----:B------:R-:W1:Y:S02]  /*9f00*/  @!P0 SYNCS.PHASECHK.TRANS64 P0, [R9+URZ], R4 ;  /* 0x00000004090085a7 */ /* 0x000e64000800007f */
[----:B-1----:R-:W-:Y:S05]  /*9f10*/  @!P0 BRA `(.L_x_195) ;  /* 0xfffffffc00f08947 */ /* 0x002fea000383ffff */
[----:B------:R-:W-:Y:S05]  /*9f20*/  BRA `(.L_x_216) ;  /* 0xfffffff400d07947 */ /* 0x000fea000383ffff */
.L_x_196:
[----:B0-----:R0:W1:Y:S02]  /*9f30*/  SYNCS.PHASECHK.TRANS64.TRYWAIT P0, [R6+URZ], R5 ;  /* 0x00000005060075a7 */ /* 0x001064000800017f */
[----:B-1----:R-:W-:Y:S05]  /*9f40*/  @!P0 NANOSLEEP.SYNCS 0x989680 ;  /* 0x009896800000895d */ /* 0x002fea0003900000 */
[----:B------:R-:W1:Y:S02]  /*9f50*/  @!P0 SYNCS.PHASECHK.TRANS64 P0, [R6+URZ], R5 ;  /* 0x00000005060085a7 */ /* 0x000e64000800007f */
[----:B-1----:R-:W-:Y:S05]  /*9f60*/  @!P0 BRA `(.L_x_196) ;  /* 0xfffffffc00f08947 */ /* 0x002fea000383ffff */
[----:B------:R-:W-:Y:S05]  /*9f70*/  BRA `(.L_x_217) ;  /* 0xfffffff400e07947 */ /* 0x000fea000383ffff */
.L_x_197:
[----:B0-----:R0:W1:Y:S02]  /*9f80*/  SYNCS.PHASECHK.TRANS64.TRYWAIT P0, [R9+URZ], R4 ;  /* 0x00000004090075a7 */ /* 0x001064000800017f */
[----:B-1----:R-:W-:Y:S05]  /*9f90*/  @!P0 NANOSLEEP.SYNCS 0x989680 ;  /* 0x009896800000895d */ /* 0x002fea0003900000 */
[----:B------:R-:W1:Y:S02]  /*9fa0*/  @!P0 SYNCS.PHASECHK.TRANS64 P0, [R9+URZ], R4 ;  /* 0x00000004090085a7 */ /* 0x000e64000800007f */
[----:B-1----:R-:W-:Y:S05]  /*9fb0*/  @!P0 BRA `(.L_x_197) ;  /* 0xfffffffc00f08947 */ /* 0x002fea000383ffff */
[----:B------:R-:W-:Y:S05]  /*9fc0*/  BRA `(.L_x_218) ;  /* 0xfffffff400f07947 */ /* 0x000fea000383ffff */
.L_x_198:
[----:B0-----:R0:W1:Y:S02]  /*9fd0*/  SYNCS.PHASECHK.TRANS64.TRYWAIT P0, [R6+URZ], R5 ;  /* 0x00000005060075a7 */ /* 0x001064000800017f */
[----:B-1----:R-:W-:Y:S05]  /*9fe0*/  @!P0 NANOSLEEP.SYNCS 0x989680 ;  /* 0x009896800000895d */ /* 0x002fea0003900000 */
[----:B------:R-:W1:Y:S02]  /*9ff0*/  @!P0 SYNCS.PHASECHK.TRANS64 P0, [R6+URZ], R5 ;  /* 0x00000005060085a7 */ /* 0x000e64000800007f */
[----:B-1----:R-:W-:Y:S05]  /*a000*/  @!P0 BRA `(.L_x_198) ;  /* 0xfffffffc00f08947 */ /* 0x002fea000383ffff */
[----:B------:R-:W-:Y:S05]  /*a010*/  BRA `(.L_x_219) ;  /* 0xfffffff800007947 */ /* 0x000fea000383ffff */
.L_x_199:
[----:B0-----:R0:W1:Y:S02]  /*a020*/  SYNCS.PHASECHK.TRANS64.TRYWAIT P0, [R9+URZ], R4 ;  /* 0x00000004090075a7 */ /* 0x001064000800017f */
[----:B-1----:R-:W-:Y:S05]  /*a030*/  @!P0 NANOSLEEP.SYNCS 0x989680 ;  /* 0x009896800000895d */ /* 0x002fea0003900000 */
[----:B------:R-:W1:Y:S02]  /*a040*/  @!P0 SYNCS.PHASECHK.TRANS64 P0, [R9+URZ], R4 ;  /* 0x00000004090085a7 */ /* 0x000e64000800007f */
[----:B-1----:R-:W-:Y:S05]  /*a050*/  @!P0 BRA `(.L_x_199) ;  /* 0xfffffffc00f08947 */ /* 0x002fea000383ffff */
[----:B------:R-:W-:Y:S05]  /*a060*/  BRA `(.L_x_220) ;  /* 0xfffffff800107947 */ /* 0x000fea000383ffff */
.L_x_200:
[----:B0-----:R0:W1:Y:S02]  /*a070*/  SYNCS.PHASECHK.TRANS64.TRYWAIT P0, [R6+URZ], R5 ;  /* 0x00000005060075a7 */ /* 0x001064000800017f */
[----:B-1----:R-:W-:Y:S05]  /*a080*/  @!P0 NANOSLEEP.SYNCS 0x989680 ;  /* 0x009896800000895d */ /* 0x002fea0003900000 */
[----:B------:R-:W1:Y:S02]  /*a090*/  @!P0 SYNCS.PHASECHK.TRANS64 P0, [R6+URZ], R5 ;  /* 0x00000005060085a7 */ /* 0x000e64000800007f */
[----:B-1----:R-:W-:Y:S05]  /*a0a0*/  @!P0 BRA `(.L_x_200) ;  /* 0xfffffffc00f08947 */ /* 0x002fea000383ffff */
[----:B------:R-:W-:Y:S05]  /*a0b0*/  BRA `(.L_x_221) ;  /* 0xfffffff800207947 */ /* 0x000fea000383ffff */
.L_x_201:
[----:B0-----:R0:W1:Y:S02]  /*a0c0*/  SYNCS.PHASECHK.TRANS64.TRYWAIT P0, [R9+URZ], R4 ;  /* 0x00000004090075a7 */ /* 0x001064000800017f */
[----:B-1----:R-:W-:Y:S05]  /*a0d0*/  @!P0 NANOSLEEP.SYNCS 0x989680 ;  /* 0x009896800000895d */ /* 0x002fea0003900000 */
[----:B------:R-:W1:Y:S02]  /*a0e0*/  @!P0 SYNCS.PHASECHK.TRANS64 P0, [R9+URZ], R4 ;  /* 0x00000004090085a7 */ /* 0x000e64000800007f */
[----:B-1----:R-:W-:Y:S05]  /*a0f0*/  @!P0 BRA `(.L_x_201) ;  /* 0xfffffffc00f08947 */ /* 0x002fea000383ffff */
[----:B------:R-:W-:Y:S05]  /*a100*/  BRA `(.L_x_222) ;  /* 0xfffffff800307947 */ /* 0x000fea000383ffff */
.L_x_202:
[----:B0-----:R0:W1:Y:S02]  /*a110*/  SYNCS.PHASECHK.TRANS64.TRYWAIT P0, [R6+URZ], R5 ;  /* 0x00000005060075a7 */ /* 0x001064000800017f */
[----:B-1----:R-:W-:Y:S05]  /*a120*/  @!P0 NANOSLEEP.SYNCS 0x989680 ;  /* 0x009896800000895d */ /* 0x002fea0003900000 */
[----:B------:R-:W1:Y:S02]  /*a130*/  @!P0 SYNCS.PHASECHK.TRANS64 P0, [R6+URZ], R5 ;  /* 0x00000005060085a7 */ /* 0x000e64000800007f */
[----:B-1----:R-:W-:Y:S05]  /*a140*/  @!P0 BRA `(.L_x_202) ;  /* 0xfffffffc00f08947 */ /* 0x002fea000383ffff */
[----:B------:R-:W-:Y:S05]  /*a150*/  BRA `(.L_x_223) ;  /* 0xfffffff800407947 */ /* 0x000fea000383ffff */
.L_x_203:
[----:B0-----:R0:W1:Y:S02]  /*a160*/  SYNCS.PHASECHK.TRANS64.TRYWAIT P0, [R9+URZ], R4 ;  /* 0x00000004090075a7 */ /* 0x001064000800017f */
[----:B-1----:R-:W-:Y:S05]  /*a170*/  @!P0 NANOSLEEP.SYNCS 0x989680 ;  /* 0x009896800000895d */ /* 0x002fea0003900000 */
[----:B------:R-:W1:Y:S02]  /*a180*/  @!P0 SYNCS.PHASECHK.TRANS64 P0, [R9+URZ], R4 ;  /* 0x00000004090085a7 */ /* 0x000e64000800007f */
[----:B-1----:R-:W-:Y:S05]  /*a190*/  @!P0 BRA `(.L_x_203) ;  /* 0xfffffffc00f08947 */ /* 0x002fea000383ffff */
[----:B------:R-:W-:Y:S05]  /*a1a0*/  BRA `(.L_x_224) ;  /* 0xfffffff800507947 */ /* 0x000fea000383ffff */
.L_x_204:
[----:B-1----:R1:W2:Y:S02]  /*a1b0*/  SYNCS.PHASECHK.TRANS64.TRYWAIT P0, [R6+URZ], R5 ;  /* 0x00000005060075a7 */ /* 0x0022a4000800017f */
[----:B--2---:R-:W-:Y:S05]  /*a1c0*/  @!P0 NANOSLEEP.SYNCS 0x989680 ;  /* 0x009896800000895d */ /* 0x004fea0003900000 */
[----:B------:R-:W2:Y:S02]  /*a1d0*/  @!P0 SYNCS.PHASECHK.TRANS64 P0, [R6+URZ], R5 ;  /* 0x00000005060085a7 */ /* 0x000ea4000800007f */
[----:B--2---:R-:W-:Y:S05]  /*a1e0*/  @!P0 BRA `(.L_x_204) ;  /* 0xfffffffc00f08947 */ /* 0x004fea000383ffff */
[----:B------:R-:W-:Y:S05]  /*a1f0*/  BRA `(.L_x_225) ;  /* 0xfffffff800587947 */ /* 0x000fea000383ffff */
.L_x_226:
[----:B------:R-:W-:-:S00]  /*a200*/  BRA `(.L_x_226) ;  /* 0xfffffffc00fc7947 */ /* 0x000fc0000383ffff */
[----:B------:R-:W-:-:S00]  /*a210*/  NOP ;  /* 0x0000000000007918 */ /* 0x000fc00000000000 */
        /* <DEDUP_REMOVED lines=14> */
.L_x_227:


//--------------------- .nv.shared._ZN7cutlass13device_kernelINS_4gemm6kernel13GemmUniversalIN4cute5tupleIJiiiiEEENS1_10collective13CollectiveMmaINS1_37MainloopSm90TmaGmmaWarpSpecializedFP8ILi14ENS5_IJNS4_1CILi2EEESB_NSA_ILi1EEEEEENS1_35KernelTmaWarpSpecializedCooperativeEEENS5_IJNSA_ILi128EEESG_NSA_ILi64EEEEEENS_12float_e5m2_tENS5_IJlSC_lEEESJ_SK_NS4_8TiledMMAINS4_8MMA_AtomIJNS4_4SM904GMMA31MMA_64x128x32_F32E5M2E5M2_SS_TNILNSO_7ScaleInE1ELSQ_1EEEEEENS4_6LayoutINS5_IJSB_SC_SC_EEENS5_IJSC_NSA_ILi0EEESV_EEEEENS5_IJNS4_10UnderscoreESY_SY_EEEEENS4_23SM90_TMA_LOAD_MULTICASTENS4_14ComposedLayoutINS4_7SwizzleILi2ELi4ELi3EEENS4_18smem_ptr_flag_bitsILi8EEENST_INS5_IJNSA_ILi8EEESH_EEENS5_IJSH_SC_EEEEEEEvNS4_8identityES11_S1B_vS1C_EENS_8epilogue10collective6detail29Sm90TmaWarpSpecializedAdapterINS1F_15DefaultEpilogueISJ_SK_SK_NS1E_6thread17LinearCombinationISJ_Li1EffLNS1J_9ScaleType4KindE0ELNS_15FloatRoundStyleE2ESJ_EENS1_15EpilogueDefaultEEEEEvvEEEEvNT_6ParamsE --------------------------
	.section	.nv.shared._ZN7cutlass13device_kernelINS_4gemm6kernel13GemmUniversalIN4cute5tupleIJiiiiEEENS1_10collective13CollectiveMmaINS1_37MainloopSm90TmaGmmaWarpSpecializedFP8ILi14ENS5_IJNS4_1CILi2EEESB_NSA_ILi1EEEEEENS1_35KernelTmaWarpSpecializedCooperativeEEENS5_IJNSA_ILi128EEESG_NSA_ILi64EEEEEENS_12float_e5m2_tENS5_IJlSC_lEEESJ_SK_NS4_8TiledMMAINS4_8MMA_AtomIJNS4_4SM904GMMA31MMA_64x128x32_F32E5M2E5M2_SS_TNILNSO_7ScaleInE1ELSQ_1EEEEEENS4_6LayoutINS5_IJSB_SC_SC_EEENS5_IJSC_NSA_ILi0EEESV_EEEEENS5_IJNS4_10UnderscoreESY_SY_EEEEENS4_23SM90_TMA_LOAD_MULTICASTENS4_14ComposedLayoutINS4_7SwizzleILi2ELi4ELi3EEENS4_18smem_ptr_flag_bitsILi8EEENST_INS5_IJNSA_ILi8EEESH_EEENS5_IJSH_SC_EEEEEEEvNS4_8identityES11_S1B_vS1C_EENS_8epilogue10collective6detail29Sm90TmaWarpSpecializedAdapterINS1F_15DefaultEpilogueISJ_SK_SK_NS1E_6thread17LinearCombinationISJ_Li1EffLNS1J_9ScaleType4KindE0ELNS_15FloatRoundStyleE2ESJ_EENS1_15EpilogueDefaultEEEEEvvEEEEvNT_6ParamsE,"aw",@nobits
	.sectionflags	@""
	.align	16
	.zero		1024


//--------------------- .nv.shared.reserved.0     --------------------------
	.section	.nv.shared.reserved.0,"aw",@nobits
	.weak		__nv_reservedSMEM_offset_0_alias
	.size		__nv_reservedSMEM_offset_0_alias, 0, 0
	.other		__nv_reservedSMEM_offset_0_alias,@"STO_CUDA_RESERVED_SHARED STV_DEFAULT"
__nv_reservedSMEM_offset_0_alias:
	.zero		0


//--------------------- .nv.global                --------------------------
	.section	.nv.global,"aw",@nobits
.nv.global:
	.type		_ZN39_INTERNAL_e12167d5_4_k_cu_f83be4ed_50514cute1_E,@object
	.size		_ZN39_INTERNAL_e12167d5_4_k_cu_f83be4ed_50514cute1_E,(_ZN39_INTERNAL_e12167d5_4_k_cu_f83be4ed_50514cuda3std3__45__cpo6cbeginE - _ZN39_INTERNAL_e12167d5_4_k_cu_f83be4ed_50514cute1_E)
_ZN39_INTERNAL_e12167d5_4_k_cu_f83be4ed_50514cute1_E:
	.zero		1
	.type		_ZN39_INTERNAL_e12167d5_4_k_cu_f83be4ed_50514cuda3std3__45__cpo6cbeginE,@object
	.size		_ZN39_INTERNAL_e12167d5_4_k_cu_f83be4ed_50514cuda3std3__45__cpo6cbeginE,(_ZN39_INTERNAL_e12167d5_4_k_cu_f83be4ed_50514cuda3std3__48in_placeE - _ZN39_INTERNAL_e12167d5_4_k_cu_f83be4ed_50514cuda3std3__45__cpo6cbeginE)
_ZN39_INTERNAL_e12167d5_4_k_cu_f83be4ed_50514cuda3std3__45__cpo6cbeginE:
	.zero		1
	.type		_ZN39_INTERNAL_e12167d5_4_k_cu_f83be4ed_50514cuda3std3__48in_placeE,@object
	.size		_ZN39_INTERNAL_e12167d5_4_k_cu_f83be4ed_50514cuda3std3__48in_placeE,(_ZN39_INTERNAL_e12167d5_4_k_cu_f83be4ed_50514cuda3std6ranges3__45__cpo9iter_moveE - _ZN39_INTERNAL_e12167d5_4_k_cu_f83be4ed_50514cuda3std3__48in_placeE)
_ZN39_INTERNAL_e12167d5_4_k_cu_f83be4ed_50514cuda3std3__48in_placeE:
	.zero		1
	.type		_ZN39_INTERNAL_e12167d5_4_k_cu_f83be4ed_50514cuda3std6ranges3__45__cpo9iter_moveE,@object
	.size		_ZN39_INTERNAL_e12167d5_4_k_cu_f83be4ed_50514cuda3std6ranges3__45__cpo9iter_moveE,(_ZN39_INTERNAL_e12167d5_4_k_cu_f83be4ed_50514cuda3std3__45__cpo5beginE - _ZN39_INTERNAL_e12167d5_4_k_cu_f83be4ed_50514cuda3std6ranges3__45__cpo9iter_moveE)
_ZN39_INTERNAL_e12167d5_4_k_cu_f83be4ed_50514cuda3std6ranges3__45__cpo9iter_moveE:
	.zero		1
	.type		_ZN39_INTERNAL_e12167d5_4_k_cu_f83be4ed_50514cuda3std3__45__cpo5beginE,@object
	.size		_ZN39_INTERNAL_e12167d5_4_k_cu_f83be4ed_50514cuda3std3__45__cpo5beginE,(_ZN39_INTERNAL_e12167d5_4_k_cu_f83be4ed_50514cuda3std3__441_GLOBAL__N__e12167d5_4_k_cu_f83be4ed_50516ignoreE - _ZN39_INTERNAL_e12167d5_4_k_cu_f83be4ed_50514cuda3std3__45__cpo5beginE)
_ZN39_INTERNAL_e12167d5_4_k_cu_f83be4ed_50514cuda3std3__45__cpo5beginE:
	.zero		1
	.type		_ZN39_INTERNAL_e12167d5_4_k_cu_f83be4ed_50514cuda3std3__441_GLOBAL__N__e12167d5_4_k_cu_f83be4ed_50516ignoreE,@object
	.size		_ZN39_INTERNAL_e12167d5_4_k_cu_f83be4ed_50514cuda3std3__441_GLOBAL__N__e12167d5_4_k_cu_f83be4ed_50516ignoreE,(_ZN39_INTERNAL_e12167d5_4_k_cu_f83be4ed_50514cute7productE - _ZN39_INTERNAL_e12167d5_4_k_cu_f83be4ed_50514cuda3std3__441_GLOBAL__N__e12167d5_4_k_cu_f83be4ed_50516ignoreE)
_ZN39_INTERNAL_e12167d5_4_k_cu_f83be4ed_50514cuda3std3__441_GLOBAL__N__e12167d5_4_k_cu_f83be4ed_50516ignoreE:
	.zero		1
	.type		_ZN39_INTERNAL_e12167d5_4_k_cu_f83be4ed_50514cute7productE,@object
	.size		_ZN39_INTERNAL_e12167d5_4_k_cu_f83be4ed_50514cute7productE,(_ZN39_INTERNAL_e12167d5_4_k_cu_f83be4ed_50514cuda3std3__45__cpo3endE - _ZN39_INTERNAL_e12167d5_4_k_cu_f83be4ed_50514cute7productE)
_ZN39_INTERNAL_e12167d5_4_k_cu_f83be4ed_50514cute7productE:
	.zero		1
	.type		_ZN39_INTERNAL_e12167d5_4_k_cu_f83be4ed_50514cuda3std3__45__cpo3endE,@object
	.size		_ZN39_INTERNAL_e12167d5_4_k_cu_f83be4ed_50514cuda3std3__45__cpo3endE,(_ZN39_INTERNAL_e12167d5_4_k_cu_f83be4ed_50514cuda3std3__419piecewise_constructE - _ZN39_INTERNAL_e12167d5_4_k_cu_f83be4ed_50514cuda3std3__45__cpo3endE)
_ZN39_INTERNAL_e12167d5_4_k_cu_f83be4ed_50514cuda3std3__45__cpo3endE:
	.zero		1
	.type		_ZN39_INTERNAL_e12167d5_4_k_cu_f83be4ed_50514cuda3std3__419piecewise_constructE,@object
	.size		_ZN39_INTERNAL_e12167d5_4_k_cu_f83be4ed_50514cuda3std3__419piecewise_constructE,(_ZN39_INTERNAL_e12167d5_4_k_cu_f83be4ed_50514cuda3std3__45__cpo4cendE - _ZN39_INTERNAL_e12167d5_4_k_cu_f83be4ed_50514cuda3std3__419piecewise_constructE)
_ZN39_INTERNAL_e12167d5_4_k_cu_f83be4ed_50514cuda3std3__419piecewise_constructE:
	.zero		1
	.type		_ZN39_INTERNAL_e12167d5_4_k_cu_f83be4ed_50514cuda3std3__45__cpo4cendE,@object
	.size		_ZN39_INTERNAL_e12167d5_4_k_cu_f83be4ed_50514cuda3std3__45__cpo4cendE,(_ZN39_INTERNAL_e12167d5_4_k_cu_f83be4ed_50514cuda3std6ranges3__45__cpo4swapE - _ZN39_INTERNAL_e12167d5_4_k_cu_f83be4ed_50514cuda3std3__45__cpo4cendE)
_ZN39_INTERNAL_e12167d5_4_k_cu_f83be4ed_50514cuda3std3__45__cpo4cendE:
	.zero		1
	.type		_ZN39_INTERNAL_e12167d5_4_k_cu_f83be4ed_50514cuda3std6ranges3__45__cpo4swapE,@object
	.size		_ZN39_INTERNAL_e12167d5_4_k_cu_f83be4ed_50514cuda3std6ranges3__45__cpo4swapE,(.L_7 - _ZN39_INTERNAL_e12167d5_4_k_cu_f83be4ed_50514cuda3std6ranges3__45__cpo4swapE)
_ZN39_INTERNAL_e12167d5_4_k_cu_f83be4ed_50514cuda3std6ranges3__45__cpo4swapE:
	.zero		1
.L_7:


//--------------------- .nv.constant0._ZN7cutlass13device_kernelINS_4gemm6kernel13GemmUniversalIN4cute5tupleIJiiiiEEENS1_10collective13CollectiveMmaINS1_37MainloopSm90TmaGmmaWarpSpecializedFP8ILi14ENS5_IJNS4_1CILi2EEESB_NSA_ILi1EEEEEENS1_35KernelTmaWarpSpecializedCooperativeEEENS5_IJNSA_ILi128EEESG_NSA_ILi64EEEEEENS_12float_e5m2_tENS5_IJlSC_lEEESJ_SK_NS4_8TiledMMAINS4_8MMA_AtomIJNS4_4SM904GMMA31MMA_64x128x32_F32E5M2E5M2_SS_TNILNSO_7ScaleInE1ELSQ_1EEEEEENS4_6LayoutINS5_IJSB_SC_SC_EEENS5_IJSC_NSA_ILi0EEESV_EEEEENS5_IJNS4_10UnderscoreESY_SY_EEEEENS4_23SM90_TMA_LOAD_MULTICASTENS4_14ComposedLayoutINS4_7SwizzleILi2ELi4ELi3EEENS4_18smem_ptr_flag_bitsILi8EEENST_INS5_IJNSA_ILi8EEESH_EEENS5_IJSH_SC_EEEEEEEvNS4_8identityES11_S1B_vS1C_EENS_8epilogue10collective6detail29Sm90TmaWarpSpecializedAdapterINS1F_15DefaultEpilogueISJ_SK_SK_NS1E_6thread17LinearCombinationISJ_Li1EffLNS1J_9ScaleType4KindE0ELNS_15FloatRoundStyleE2ESJ_EENS1_15EpilogueDefaultEEEEEvvEEEEvNT_6ParamsE --------------------------
	.section	.nv.constant0._ZN7cutlass13device_kernelINS_4gemm6kernel13GemmUniversalIN4cute5tupleIJiiiiEEENS1_10collective13CollectiveMmaINS1_37MainloopSm90TmaGmmaWarpSpecializedFP8ILi14ENS5_IJNS4_1CILi2EEESB_NSA_ILi1EEEEEENS1_35KernelTmaWarpSpecializedCooperativeEEENS5_IJNSA_ILi128EEESG_NSA_ILi64EEEEEENS_12float_e5m2_tENS5_IJlSC_lEEESJ_SK_NS4_8TiledMMAINS4_8MMA_AtomIJNS4_4SM904GMMA31MMA_64x128x32_F32E5M2E5M2_SS_TNILNSO_7ScaleInE1ELSQ_1EEEEEENS4_6LayoutINS5_IJSB_SC_SC_EEENS5_IJSC_NSA_ILi0EEESV_EEEEENS5_IJNS4_10UnderscoreESY_SY_EEEEENS4_23SM90_TMA_LOAD_MULTICASTENS4_14ComposedLayoutINS4_7SwizzleILi2ELi4ELi3EEENS4_18smem_ptr_flag_bitsILi8EEENST_INS5_IJNSA_ILi8EEESH_EEENS5_IJSH_SC_EEEEEEEvNS4_8identityES11_S1B_vS1C_EENS_8epilogue10collective6detail29Sm90TmaWarpSpecializedAdapterINS1F_15DefaultEpilogueISJ_SK_SK_NS1E_6thread17LinearCombinationISJ_Li1EffLNS1J_9ScaleType4KindE0ELNS_15FloatRoundStyleE2ESJ_EENS1_15EpilogueDefaultEEEEEvvEEEEvNT_6ParamsE,"a",@progbits
	.sectionflags	@""
	.align	4
.nv.constant0._ZN7cutlass13device_kernelINS_4gemm6kernel13GemmUniversalIN4cute5tupleIJiiiiEEENS1_10collective13CollectiveMmaINS1_37MainloopSm90TmaGmmaWarpSpecializedFP8ILi14ENS5_IJNS4_1CILi2EEESB_NSA_ILi1EEEEEENS1_35KernelTmaWarpSpecializedCooperativeEEENS5_IJNSA_ILi128EEESG_NSA_ILi64EEEEEENS_12float_e5m2_tENS5_IJlSC_lEEESJ_SK_NS4_8TiledMMAINS4_8MMA_AtomIJNS4_4SM904GMMA31MMA_64x128x32_F32E5M2E5M2_SS_TNILNSO_7ScaleInE1ELSQ_1EEEEEENS4_6LayoutINS5_IJSB_SC_SC_EEENS5_IJSC_NSA_ILi0EEESV_EEEEENS5_IJNS4_10UnderscoreESY_SY_EEEEENS4_23SM90_TMA_LOAD_MULTICASTENS4_14ComposedLayoutINS4_7SwizzleILi2ELi4ELi3EEENS4_18smem_ptr_flag_bitsILi8EEENST_INS5_IJNSA_ILi8EEESH_EEENS5_IJSH_SC_EEEEEEEvNS4_8identityES11_S1B_vS1C_EENS_8epilogue10collective6detail29Sm90TmaWarpSpecializedAdapterINS1F_15DefaultEpilogueISJ_SK_SK_NS1E_6thread17LinearCombinationISJ_Li1EffLNS1J_9ScaleType4KindE0ELNS_15FloatRoundStyleE2ESJ_EENS1_15EpilogueDefaultEEEEEvvEEEEvNT_6ParamsE:
	.zero		1664


//--------------------- SYMBOLS --------------------------

	.type		.nv.reservedSmem.offset0,@object
	.size		.nv.reservedSmem.offset0,0x4
